def matmul_kernel(
    a_ptr,
    b_ptr,
    c_ptr,
    M,
    N,
    K,
    stride_am,
    stride_ak,
    stride_bk,
    stride_bn,
    stride_cm,
    stride_cn,
    BLOCK_M: tl.constexpr,
    BLOCK_N: tl.constexpr,
    BLOCK_K: tl.constexpr,
    GROUP_M: tl.constexpr,
):
    pid = tl.program_id(axis=0)
    num_pid_m = tl.cdiv(M, BLOCK_M)
    num_pid_n = tl.cdiv(N, BLOCK_N)
    num_pid_in_group = GROUP_M * num_pid_n
    group_id = pid // num_pid_in_group
    first_pid_m = group_id * GROUP_M
    group_size_m = min(num_pid_m - first_pid_m, GROUP_M)
    pid_m = first_pid_m + ((pid % num_pid_in_group) % group_size_m)
    pid_n = (pid % num_pid_in_group) // group_size_m

    offs_am = (pid_m * BLOCK_M + tl.arange(0, BLOCK_M)) % M
    offs_bn = (pid_n * BLOCK_N + tl.arange(0, BLOCK_N)) % N
    offs_k = tl.arange(0, BLOCK_K)
    a_ptrs = a_ptr + offs_am[:, None] * stride_am + offs_k[None, :] * stride_ak
    b_ptrs = b_ptr + offs_k[:, None] * stride_bk + offs_bn[None, :] * stride_bn

    acc = tl.zeros((BLOCK_M, BLOCK_N), dtype=tl.float32)
    for kk in range(0, tl.cdiv(K, BLOCK_K)):
        a = tl.load(a_ptrs, mask=offs_k[None, :] < K - kk * BLOCK_K, other=0.0)
        b = tl.load(b_ptrs, mask=offs_k[:, None] < K - kk * BLOCK_K, other=0.0)
        acc = tl.dot(a, b, acc)
        a_ptrs += BLOCK_K * stride_ak
        b_ptrs += BLOCK_K * stride_bk

    c = acc.to(c_ptr.dtype.element_ty)
    offs_cm = pid_m * BLOCK_M + tl.arange(0, BLOCK_M)
    offs_cn = pid_n * BLOCK_N + tl.arange(0, BLOCK_N)
    c_ptrs = c_ptr + offs_cm[:, None] * stride_cm + offs_cn[None, :] * stride_cn
    mask = (offs_cm[:, None] < M) & (offs_cn[None, :] < N)
    tl.store(c_ptrs, c, mask=mask)

# config = {"BLOCK_K": 128, "BLOCK_M": 64, "BLOCK_N": 32, "GROUP_M": 8, "arch": "sm_90", "dtype": "fp8e4m3", "num_ctas": 1, "num_stages": 2, "num_warps": 8}
# arch = sm_90


// ===== COMPILED SASS (sm_90a) =====

	.target	sm_90a

	.elftype	@"ET_EXEC"


//--------------------- .note.nv.tkinfo           --------------------------
	.section	.note.nv.tkinfo,"",@"SHT_NOTE"
	.sectionflags	@"SHF_NOTE_NV_TKINFO"
	.tkinfo
        /*0018*/ 	.word	0x00000002
        /*0030*/ 	.string	""
        /*0030*/ 	.string	"ptxas"
        /*0030*/ 	.string	"Cuda compilation tools, release 13.0, V13.0.88"
        /*0030*/ 	.string	"Build cuda_13.0.r13.0/compiler.36424714_0"
        /*0030*/ 	.string	"-v  -suppress-debug-info  -lineinfo  -arch sm_90a "



//--------------------- .note.nv.cuinfo           --------------------------
	.section	.note.nv.cuinfo,"",@"SHT_NOTE"
	.sectionflags	@"SHF_NOTE_NV_CUINFO"
        /*0018*/ 	.short	0x0002
        /*001a*/ 	.short	0x005a
        /*001c*/ 	.short	0x0082
	.zero		2


//--------------------- .nv.info                  --------------------------
	.section	.nv.info,"",@"SHT_CUDA_INFO"
	.align	4


	//----- nvinfo : EIATTR_REGCOUNT
	.align		4
        /*0000*/ 	.byte	0x04, 0x2f
        /*0002*/ 	.short	(.L_1 - .L_0)
	.align		4
.L_0:
        /*0004*/ 	.word	index@(matmul_kernel)
        /*0008*/ 	.word	0x00000080


	//----- nvinfo : EIATTR_FRAME_SIZE
	.align		4
.L_1:
        /*000c*/ 	.byte	0x04, 0x11
        /*000e*/ 	.short	(.L_3 - .L_2)
	.align		4
.L_2:
        /*0010*/ 	.word	index@(matmul_kernel)
        /*0014*/ 	.word	0x00000000


	//----- nvinfo : EIATTR_MIN_STACK_SIZE
	.align		4
.L_3:
        /*0018*/ 	.byte	0x04, 0x12
        /*001a*/ 	.short	(.L_5 - .L_4)
	.align		4
.L_4:
        /*001c*/ 	.word	index@(matmul_kernel)
        /*0020*/ 	.word	0x00000000
.L_5:


//--------------------- .nv.compat                --------------------------
	.section	.nv.compat,"",@"SHT_CUDA_COMPAT_INFO"
	.align	4
        /*0000*/ 	.byte	0x02, 0x09, 0x01, 0x00, 0x02, 0x02, 0x04, 0x00, 0x02, 0x05, 0x05, 0x00, 0x03, 0x07, 0x01, 0x01
        /*0010*/ 	.byte	0x02, 0x03, 0x00, 0x00, 0x02, 0x06, 0x01, 0x00, 0x04, 0x0b, 0x08, 0x00, 0x00, 0x00, 0x00, 0x00
        /*0020*/ 	.byte	0x00, 0x00, 0x00, 0x00


//--------------------- .nv.info.matmul_kernel    --------------------------
	.section	.nv.info.matmul_kernel,"",@"SHT_CUDA_INFO"
	.sectionflags	@""
	.align	4


	//----- nvinfo : EIATTR_CUDA_API_VERSION
	.align		4
        /*0000*/ 	.byte	0x04, 0x37
        /*0002*/ 	.short	(.L_7 - .L_6)
.L_6:
        /*0004*/ 	.word	0x00000082


	//----- nvinfo : EIATTR_KPARAM_INFO
	.align		4
.L_7:
        /*0008*/ 	.byte	0x04, 0x17
        /*000a*/ 	.short	(.L_9 - .L_8)
.L_8:
        /*000c*/ 	.word	0x00000000
        /*0010*/ 	.short	0x000d
        /*0012*/ 	.short	0x0048
        /*0014*/ 	.byte	0x00, 0xf4, 0x21, 0x00


	//----- nvinfo : EIATTR_KPARAM_INFO
	.align		4
.L_9:
        /*0018*/ 	.byte	0x04, 0x17
        /*001a*/ 	.short	(.L_11 - .L_10)
.L_10:
        /*001c*/ 	.word	0x00000000
        /*0020*/ 	.short	0x000c
        /*0022*/ 	.short	0x0040
        /*0024*/ 	.byte	0x00, 0xf4, 0x21, 0x00


	//----- nvinfo : EIATTR_KPARAM_INFO
	.align		4
.L_11:
        /*0028*/ 	.byte	0x04, 0x17
        /*002a*/ 	.short	(.L_13 - .L_12)
.L_12:
        /*002c*/ 	.word	0x00000000
        /*0030*/ 	.short	0x000b
        /*0032*/ 	.short	0x0038
        /*0034*/ 	.byte	0x00, 0xf0, 0x11, 0x00


	//----- nvinfo : EIATTR_KPARAM_INFO
	.align		4
.L_13:
        /*0038*/ 	.byte	0x04, 0x17
        /*003a*/ 	.short	(.L_15 - .L_14)
.L_14:
        /*003c*/ 	.word	0x00000000
        /*0040*/ 	.short	0x000a
        /*0042*/ 	.short	0x0034
        /*0044*/ 	.byte	0x00, 0xf0, 0x11, 0x00


	//----- nvinfo : EIATTR_KPARAM_INFO
	.align		4
.L_15:
        /*0048*/ 	.byte	0x04, 0x17
        /*004a*/ 	.short	(.L_17 - .L_16)
.L_16:
        /*004c*/ 	.word	0x00000000
        /*0050*/ 	.short	0x0009
        /*0052*/ 	.short	0x0030
        /*0054*/ 	.byte	0x00, 0xf0, 0x11, 0x00


	//----- nvinfo : EIATTR_KPARAM_INFO
	.align		4
.L_17:
        /*0058*/ 	.byte	0x04, 0x17
        /*005a*/ 	.short	(.L_19 - .L_18)
.L_18:
        /*005c*/ 	.word	0x00000000
        /*0060*/ 	.short	0x0008
        /*0062*/ 	.short	0x002c
        /*0064*/ 	.byte	0x00, 0xf0, 0x11, 0x00


	//----- nvinfo : EIATTR_KPARAM_INFO
	.align		4
.L_19:
        /*0068*/ 	.byte	0x04, 0x17
        /*006a*/ 	.short	(.L_21 - .L_20)
.L_20:
        /*006c*/ 	.word	0x00000000
        /*0070*/ 	.short	0x0007
        /*0072*/ 	.short	0x0028
        /*0074*/ 	.byte	0x00, 0xf0, 0x11, 0x00


	//----- nvinfo : EIATTR_KPARAM_INFO
	.align		4
.L_21:
        /*0078*/ 	.byte	0x04, 0x17
        /*007a*/ 	.short	(.L_23 - .L_22)
.L_22:
        /*007c*/ 	.word	0x00000000
        /*0080*/ 	.short	0x0006
        /*0082*/ 	.short	0x0024
        /*0084*/ 	.byte	0x00, 0xf0, 0x11, 0x00


	//----- nvinfo : EIATTR_KPARAM_INFO
	.align		4
.L_23:
        /*0088*/ 	.byte	0x04, 0x17
        /*008a*/ 	.short	(.L_25 - .L_24)
.L_24:
        /*008c*/ 	.word	0x00000000
        /*0090*/ 	.short	0x0005
        /*0092*/ 	.short	0x0020
        /*0094*/ 	.byte	0x00, 0xf0, 0x11, 0x00


	//----- nvinfo : EIATTR_KPARAM_INFO
	.align		4
.L_25:
        /*0098*/ 	.byte	0x04, 0x17
        /*009a*/ 	.short	(.L_27 - .L_26)
.L_26:
        /*009c*/ 	.word	0x00000000
        /*00a0*/ 	.short	0x0004
        /*00a2*/ 	.short	0x001c
        /*00a4*/ 	.byte	0x00, 0xf0, 0x11, 0x00


	//----- nvinfo : EIATTR_KPARAM_INFO
	.align		4
.L_27:
        /*00a8*/ 	.byte	0x04, 0x17
        /*00aa*/ 	.short	(.L_29 - .L_28)
.L_28:
        /*00ac*/ 	.word	0x00000000
        /*00b0*/ 	.short	0x0003
        /*00b2*/ 	.short	0x0018
        /*00b4*/ 	.byte	0x00, 0xf0, 0x11, 0x00


	//----- nvinfo : EIATTR_KPARAM_INFO
	.align		4
.L_29:
        /*00b8*/ 	.byte	0x04, 0x17
        /*00ba*/ 	.short	(.L_31 - .L_30)
.L_30:
        /*00bc*/ 	.word	0x00000000
        /*00c0*/ 	.short	0x0002
        /*00c2*/ 	.short	0x0010
        /*00c4*/ 	.byte	0x00, 0xf4, 0x21, 0x00


	//----- nvinfo : EIATTR_KPARAM_INFO
	.align		4
.L_31:
        /*00c8*/ 	.byte	0x04, 0x17
        /*00ca*/ 	.short	(.L_33 - .L_32)
.L_32:
        /*00cc*/ 	.word	0x00000000
        /*00d0*/ 	.short	0x0001
        /*00d2*/ 	.short	0x0008
        /*00d4*/ 	.byte	0x00, 0xf4, 0x21, 0x00


	//----- nvinfo : EIATTR_KPARAM_INFO
	.align		4
.L_33:
        /*00d8*/ 	.byte	0x04, 0x17
        /*00da*/ 	.short	(.L_35 - .L_34)
.L_34:
        /*00dc*/ 	.word	0x00000000
        /*00e0*/ 	.short	0x0000
        /*00e2*/ 	.short	0x0000
        /*00e4*/ 	.byte	0x00, 0xf4, 0x21, 0x00


	//----- nvinfo : EIATTR_SPARSE_MMA_MASK
	.align		4
.L_35:
        /*00e8*/ 	.byte	0x03, 0x50
        /*00ea*/ 	.short	0x0000


	//----- nvinfo : EIATTR_MAXREG_COUNT
	.align		4
        /*00ec*/ 	.byte	0x03, 0x1b
        /*00ee*/ 	.short	0x00ff


	//----- nvinfo : EIATTR_NUM_BARRIERS
	.align		4
        /*00f0*/ 	.byte	0x02, 0x4c
        /*00f2*/ 	.byte	0x01
	.zero		1


	//----- nvinfo : EIATTR_MERCURY_ISA_VERSION
	.align		4
        /*00f4*/ 	.byte	0x03, 0x5f
        /*00f6*/ 	.short	0x0101


	//----- nvinfo : EIATTR_COOP_GROUP_MASK_REGIDS
	.align		4
        /*00f8*/ 	.byte	0x04, 0x29
        /*00fa*/ 	.short	(.L_37 - .L_36)


	//   ....[0]....
.L_36:
        /*00fc*/ 	.word	0xffffffff


	//----- nvinfo : EIATTR_COOP_GROUP_INSTR_OFFSETS
	.align		4
.L_37:
        /*0100*/ 	.byte	0x04, 0x28
        /*0102*/ 	.short	(.L_39 - .L_38)


	//   ....[0]....
.L_38:
        /*0104*/ 	.word	0x00003160


	//----- nvinfo : EIATTR_EXIT_INSTR_OFFSETS
	.align		4
.L_39:
        /*0108*/ 	.byte	0x04, 0x1c
        /*010a*/ 	.short	(.L_41 - .L_40)


	//   ....[0]....
.L_40:
        /*010c*/ 	.word	0x00003cd0


	//   ....[1]....
        /*0110*/ 	.word	0x00003d00


	//----- nvinfo : EIATTR_REQNTID
	.align		4
.L_41:
        /*0114*/ 	.byte	0x04, 0x10
        /*0116*/ 	.short	(.L_43 - .L_42)
.L_42:
        /*0118*/ 	.word	0x00000100
        /*011c*/ 	.word	0x00000001
        /*0120*/ 	.word	0x00000001


	//----- nvinfo : EIATTR_CBANK_PARAM_SIZE
	.align		4
.L_43:
        /*0124*/ 	.byte	0x03, 0x19
        /*0126*/ 	.short	0x0050


	//----- nvinfo : EIATTR_PARAM_CBANK
	.align		4
        /*0128*/ 	.byte	0x04, 0x0a
        /*012a*/ 	.short	(.L_45 - .L_44)
	.align		4
.L_44:
        /*012c*/ 	.word	index@(.nv.constant0.matmul_kernel)
        /*0130*/ 	.short	0x0210
        /*0132*/ 	.short	0x0050


	//----- nvinfo : EIATTR_SW_WAR
	.align		4
.L_45:
        /*0134*/ 	.byte	0x04, 0x36
        /*0136*/ 	.short	(.L_47 - .L_46)
.L_46:
        /*0138*/ 	.word	0x00000008
.L_47:


//--------------------- .nv.callgraph             --------------------------
	.section	.nv.callgraph,"",@"SHT_CUDA_CALLGRAPH"
	.align	4
	.sectionentsize	8
	.align		4
        /*0000*/ 	.word	0x00000000
	.align		4
        /*0004*/ 	.word	0xffffffff
	.align		4
        /*0008*/ 	.word	0x00000000
	.align		4
        /*000c*/ 	.word	0xfffffffe
	.align		4
        /*0010*/ 	.word	0x00000000
	.align		4
        /*0014*/ 	.word	0xfffffffd
	.align		4
        /*0018*/ 	.word	0x00000000
	.align		4
        /*001c*/ 	.word	0xfffffffc


//--------------------- .text.matmul_kernel       --------------------------
	.section	.text.matmul_kernel,"ax",@progbits
	.align	128
        .global         matmul_kernel
        .type           matmul_kernel,@function
        .size           matmul_kernel,(.L_x_4 - matmul_kernel)
        .other          matmul_kernel,@"STO_CUDA_ENTRY STV_DEFAULT"
matmul_kernel:
.text.matmul_kernel:
[----:B------:R-:W-:Y:S08]  /*0000*/  LDC R1, c[0x0][0x28] ;  /* 0x00000a00ff017b82 */ /* 0x000ff00000000800 */
[----:B------:R-:W0:Y:S01]  /*0010*/  LDC.64 R18, c[0x0][0x228] ;  /* 0x00008a00ff127b82 */ /* 0x000e220000000a00 */
[----:B------:R-:W1:Y:S01]  /*0020*/  S2R R5, SR_CTAID.X ;  /* 0x0000000000057919 */ /* 0x000e620000002500 */
[----:B------:R-:W-:Y:S01]  /*0030*/  ULDC UR5, c[0x0][0x230] ;  /* 0x00008c0000057ab9 */ /* 0x000fe20000000800 */
[----:B------:R-:W-:Y:S01]  /*0040*/  UMOV UR12, 0x400 ;  /* 0x00000400000c7882 */ /* 0x000fe20000000000 */
[----:B------:R-:W-:Y:S01]  /*0050*/  UIADD3 UR5, UR5, 0x7f, URZ ;  /* 0x0000007f05057890 */ /* 0x000fe2000fffe03f */
[----:B------:R-:W-:Y:S01]  /*0060*/  ULDC.64 UR24, c[0x0][0x208] ;  /* 0x0000820000187ab9 */ /* 0x000fe20000000a00 */
[----:B------:R-:W-:-:S02]  /*0070*/  ULDC UR15, c[0x0][0x230] ;  /* 0x00008c00000f7ab9 */ /* 0x000fc40000000800 */
[----:B------:R-:W2:Y:S01]  /*0080*/  S2UR UR4, SR_CgaCtaId ;  /* 0x00000000000479c3 */ /* 0x000ea20000008800 */
[----:B------:R-:W-:Y:S01]  /*0090*/  UISETP.GT.AND UP0, UPT, UR5, 0x7f, UPT ;  /* 0x0000007f0500788c */ /* 0x000fe2000bf04270 */
[----:B0-----:R-:W-:-:S05]  /*00a0*/  VIADD R0, R19, 0x1f ;  /* 0x0000001f13007836 */ /* 0x001fca0000000000 */
[----:B------:R-:W-:Y:S01]  /*00b0*/  SHF.R.S32.HI R3, RZ, 0x1f, R0 ;  /* 0x0000001fff037819 */ /* 0x000fe20000011400 */
[----:B--2---:R-:W-:-:S03]  /*00c0*/  ULEA UR12, UR4, UR12, 0x18 ;  /* 0x0000000c040c7291 */ /* 0x004fc6000f8ec03f */
[----:B------:R-:W-:Y:S02]  /*00d0*/  LEA.HI R3, R3, R0, RZ, 0x5 ;  /* 0x0000000003037211 */ /* 0x000fe400078f28ff */
[----:B-1----:R-:W-:Y:S02]  /*00e0*/  IABS R8, R5 ;  /* 0x0000000500087213 */ /* 0x002fe40000000000 */
[----:B------:R-:W-:-:S05]  /*00f0*/  SHF.R.S32.HI R3, RZ, 0x5, R3 ;  /* 0x00000005ff037819 */ /* 0x000fca0000011403 */
[----:B------:R-:W-:-:S05]  /*0100*/  IMAD.SHL.U32 R4, R3, 0x8, RZ ;  /* 0x0000000803047824 */ /* 0x000fca00078e00ff */
[-C--:B------:R-:W-:Y:S02]  /*0110*/  IABS R7, R4.reuse ;  /* 0x0000000400077213 */ /* 0x080fe40000000000 */
[----:B------:R-:W-:Y:S02]  /*0120*/  IABS R10, R4 ;  /* 0x00000004000a7213 */ /* 0x000fe40000000000 */
[----:B------:R-:W0:Y:S08]  /*0130*/  I2F.RP R0, R7 ;  /* 0x0000000700007306 */ /* 0x000e300000209400 */
[----:B0-----:R-:W0:Y:S02]  /*0140*/  MUFU.RCP R0, R0 ;  /* 0x0000000000007308 */ /* 0x001e240000001000 */
[----:B0-----:R-:W-:-:S02]  /*0150*/  VIADD R2, R0, 0xffffffe ;  /* 0x0ffffffe00027836 */ /* 0x001fc40000000000 */
[----:B------:R-:W-:-:S04]  /*0160*/  IMAD.MOV R0, RZ, RZ, -R10 ;  /* 0x000000ffff007224 */ /* 0x000fc800078e0a0a */
[----:B------:R0:W1:Y:S02]  /*0170*/  F2I.FTZ.U32.TRUNC.NTZ R3, R2 ;  /* 0x0000000200037305 */ /* 0x000064000021f000 */
[----:B0-----:R-:W-:Y:S02]  /*0180*/  IMAD.MOV.U32 R2, RZ, RZ, RZ ;  /* 0x000000ffff027224 */ /* 0x001fe400078e00ff */
[----:B-1----:R-:W-:-:S04]  /*0190*/  IMAD.MOV R6, RZ, RZ, -R3 ;  /* 0x000000ffff067224 */ /* 0x002fc800078e0a03 */
[----:B------:R-:W-:Y:S02]  /*01a0*/  IMAD R9, R6, R7, RZ ;  /* 0x0000000706097224 */ /* 0x000fe400078e02ff */
[----:B------:R-:W-:Y:S02]  /*01b0*/  IMAD.MOV.U32 R6, RZ, RZ, R8 ;  /* 0x000000ffff067224 */ /* 0x000fe400078e0008 */
[----:B------:R-:W-:-:S06]  /*01c0*/  IMAD.HI.U32 R3, R3, R9, R2 ;  /* 0x0000000903037227 */ /* 0x000fcc00078e0002 */
[----:B------:R-:W-:-:S04]  /*01d0*/  IMAD.HI.U32 R3, R3, R6, RZ ;  /* 0x0000000603037227 */ /* 0x000fc800078e00ff */
[----:B------:R-:W-:-:S05]  /*01e0*/  IMAD R0, R3, R0, R6 ;  /* 0x0000000003007224 */ /* 0x000fca00078e0206 */
[----:B------:R-:W-:-:S13]  /*01f0*/  ISETP.GT.U32.AND P1, PT, R7, R0, PT ;  /* 0x000000000700720c */ /* 0x000fda0003f24070 */
[----:B------:R-:W-:Y:S02]  /*0200*/  @!P1 IMAD.IADD R0, R0, 0x1, -R7 ;  /* 0x0000000100009824 */ /* 0x000fe400078e0a07 */
[----:B------:R-:W-:Y:S01]  /*0210*/  @!P1 VIADD R3, R3, 0x1 ;  /* 0x0000000103039836 */ /* 0x000fe20000000000 */
[----:B------:R-:W-:Y:S02]  /*0220*/  ISETP.NE.AND P1, PT, R4, RZ, PT ;  /* 0x000000ff0400720c */ /* 0x000fe40003f25270 */
[----:B------:R-:W-:Y:S02]  /*0230*/  ISETP.GE.U32.AND P0, PT, R0, R7, PT ;  /* 0x000000070000720c */ /* 0x000fe40003f06070 */
[----:B------:R-:W-:-:S04]  /*0240*/  LOP3.LUT R0, R5, R4, RZ, 0x3c, !PT ;  /* 0x0000000405007212 */ /* 0x000fc800078e3cff */
[----:B------:R-:W-:Y:S01]  /*0250*/  ISETP.GE.AND P2, PT, R0, RZ, PT ;  /* 0x000000ff0000720c */ /* 0x000fe20003f46270 */
[----:B------:R-:W-:-:S06]  /*0260*/  VIADD R0, R18, 0x3f ;  /* 0x0000003f12007836 */ /* 0x000fcc0000000000 */
[----:B------:R-:W-:-:S04]  /*0270*/  @P0 VIADD R3, R3, 0x1 ;  /* 0x0000000103030836 */ /* 0x000fc80000000000 */
[----:B------:R-:W-:Y:S01]  /*0280*/  IMAD.MOV.U32 R2, RZ, RZ, R3 ;  /* 0x000000ffff027224 */ /* 0x000fe200078e0003 */
[----:B------:R-:W-:-:S03]  /*0290*/  SHF.R.S32.HI R3, RZ, 0x1f, R0 ;  /* 0x0000001fff037819 */ /* 0x000fc60000011400 */
[----:B------:R-:W-:Y:S01]  /*02a0*/  @!P2 IMAD.MOV R2, RZ, RZ, -R2 ;  /* 0x000000ffff02a224 */ /* 0x000fe200078e0a02 */
[----:B------:R-:W-:Y:S02]  /*02b0*/  @!P1 LOP3.LUT R2, RZ, R4, RZ, 0x33, !PT ;  /* 0x00000004ff029212 */ /* 0x000fe400078e33ff */
[----:B------:R-:W-:-:S03]  /*02c0*/  LEA.HI R3, R3, R0, RZ, 0x6 ;  /* 0x0000000003037211 */ /* 0x000fc600078f30ff */
[----:B------:R-:W-:Y:S02]  /*02d0*/  IMAD.SHL.U32 R6, R2, 0x8, RZ ;  /* 0x0000000802067824 */ /* 0x000fe400078e00ff */
[----:B------:R-:W-:-:S03]  /*02e0*/  IMAD.MOV R2, RZ, RZ, -R2 ;  /* 0x000000ffff027224 */ /* 0x000fc600078e0a02 */
[----:B------:R-:W-:Y:S01]  /*02f0*/  LEA.HI.SX32 R3, R3, -R6, 0x1a ;  /* 0x8000000603037211 */ /* 0x000fe200078fd2ff */
[----:B------:R-:W-:-:S03]  /*0300*/  IMAD R4, R4, R2, R5 ;  /* 0x0000000204047224 */ /* 0x000fc600078e0205 */
[----:B------:R-:W-:Y:S02]  /*0310*/  VIMNMX R11, R3, 0x8, PT ;  /* 0x00000008030b7848 */ /* 0x000fe40003fe0100 */
[----:B------:R-:W-:Y:S02]  /*0320*/  IABS R9, R4 ;  /* 0x0000000400097213 */ /* 0x000fe40000000000 */
[----:B------:R-:W-:-:S04]  /*0330*/  IABS R7, R11 ;  /* 0x0000000b00077213 */ /* 0x000fc80000000000 */
[----:B------:R-:W0:Y:S08]  /*0340*/  I2F.RP R0, R7 ;  /* 0x0000000700007306 */ /* 0x000e300000209400 */
[----:B0-----:R-:W0:Y:S02]  /*0350*/  MUFU.RCP R0, R0 ;  /* 0x0000000000007308 */ /* 0x001e240000001000 */
[----:B0-----:R-:W-:-:S06]  /*0360*/  VIADD R3, R0, 0xffffffe ;  /* 0x0ffffffe00037836 */ /* 0x001fcc0000000000 */
[----:B------:R-:W0:Y:S02]  /*0370*/  F2I.FTZ.U32.TRUNC.NTZ R3, R3 ;  /* 0x0000000300037305 */ /* 0x000e24000021f000 */
[----:B0-----:R-:W-:-:S04]  /*0380*/  IMAD.MOV R8, RZ, RZ, -R3 ;  /* 0x000000ffff087224 */ /* 0x001fc800078e0a03 */
[----:B------:R-:W-:Y:S01]  /*0390*/  IMAD.MOV.U32 R2, RZ, RZ, R8 ;  /* 0x000000ffff027224 */ /* 0x000fe200078e0008 */
[----:B------:R-:W-:-:S03]  /*03a0*/  IABS R8, R11 ;  /* 0x0000000b00087213 */ /* 0x000fc60000000000 */
[----:B------:R-:W-:Y:S02]  /*03b0*/  IMAD R5, R2, R7, RZ ;  /* 0x0000000702057224 */ /* 0x000fe400078e02ff */
[----:B------:R-:W-:Y:S02]  /*03c0*/  IMAD.MOV.U32 R2, RZ, RZ, RZ ;  /* 0x000000ffff027224 */ /* 0x000fe400078e00ff */
[----:B------:R-:W-:Y:S02]  /*03d0*/  IMAD.MOV R0, RZ, RZ, -R8 ;  /* 0x000000ffff007224 */ /* 0x000fe400078e0a08 */
[----:B------:R-:W-:Y:S01]  /*03e0*/  IMAD.HI.U32 R2, R3, R5, R2 ;  /* 0x0000000503027227 */ /* 0x000fe200078e0002 */
[----:B------:R-:W-:-:S04]  /*03f0*/  LOP3.LUT R3, R4, R11, RZ, 0x3c, !PT ;  /* 0x0000000b04037212 */ /* 0x000fc800078e3cff */
[----:B------:R-:W-:Y:S01]  /*0400*/  ISETP.GE.AND P2, PT, R3, RZ, PT ;  /* 0x000000ff0300720c */ /* 0x000fe20003f46270 */
[----:B------:R-:W-:-:S04]  /*0410*/  IMAD.HI.U32 R2, R2, R9, RZ ;  /* 0x0000000902027227 */ /* 0x000fc800078e00ff */
[----:B------:R-:W-:-:S05]  /*0420*/  IMAD R0, R2, R0, R9 ;  /* 0x0000000002007224 */ /* 0x000fca00078e0209 */
[----:B------:R-:W-:-:S13]  /*0430*/  ISETP.GT.U32.AND P1, PT, R7, R0, PT ;  /* 0x000000000700720c */ /* 0x000fda0003f24070 */
[----:B------:R-:W-:Y:S02]  /*0440*/  @!P1 IMAD.IADD R0, R0, 0x1, -R7 ;  /* 0x0000000100009824 */ /* 0x000fe400078e0a07 */
[----:B------:R-:W-:Y:S01]  /*0450*/  @!P1 VIADD R2, R2, 0x1 ;  /* 0x0000000102029836 */ /* 0x000fe20000000000 */
[----:B------:R-:W-:Y:S02]  /*0460*/  ISETP.NE.AND P1, PT, R11, RZ, PT ;  /* 0x000000ff0b00720c */ /* 0x000fe40003f25270 */
[----:B------:R-:W-:Y:S02]  /*0470*/  ISETP.GE.U32.AND P0, PT, R0, R7, PT ;  /* 0x000000070000720c */ /* 0x000fe40003f06070 */
[----:B------:R-:W0:Y:S11]  /*0480*/  S2R R0, SR_TID.X ;  /* 0x0000000000007919 */ /* 0x000e360000002100 */
[----:B------:R-:W-:Y:S01]  /*0490*/  @P0 VIADD R2, R2, 0x1 ;  /* 0x0000000102020836 */ /* 0x000fe20000000000 */
[----:B------:R-:W-:-:S03]  /*04a0*/  PLOP3.LUT P0, PT, PT, PT, UP0, 0x80, 0x0 ;  /* 0x000000000000781c */ /* 0x000fc60003f0f008 */
[----:B------:R-:W-:-:S04]  /*04b0*/  IMAD.MOV.U32 R7, RZ, RZ, R2 ;  /* 0x000000ffff077224 */ /* 0x000fc800078e0002 */
[----:B------:R-:W-:Y:S01]  /*04c0*/  @!P2 IMAD.MOV R7, RZ, RZ, -R7 ;  /* 0x000000ffff07a224 */ /* 0x000fe200078e0a07 */
[----:B------:R-:W-:-:S05]  /*04d0*/  @!P1 LOP3.LUT R7, RZ, R11, RZ, 0x33, !PT ;  /* 0x0000000bff079212 */ /* 0x000fca00078e33ff */
[----:B------:R-:W-:Y:S02]  /*04e0*/  IMAD.MOV R2, RZ, RZ, -R7 ;  /* 0x000000ffff027224 */ /* 0x000fe400078e0a07 */
[----:B------:R-:W-:Y:S02]  /*04f0*/  IMAD.SHL.U32 R7, R7, 0x20, RZ ;  /* 0x0000002007077824 */ /* 0x000fe400078e00ff */
[----:B------:R-:W-:Y:S01]  /*0500*/  IMAD R2, R11, R2, R4 ;  /* 0x000000020b027224 */ /* 0x000fe200078e0204 */
[----:B0-----:R-:W-:-:S03]  /*0510*/  SHF.R.U32.HI R4, RZ, 0x6, R0 ;  /* 0x00000006ff047819 */ /* 0x001fc60000011600 */
[----:B------:R-:W-:Y:S01]  /*0520*/  IMAD.IADD R9, R6, 0x1, R2 ;  /* 0x0000000106097824 */ /* 0x000fe200078e0202 */
[----:B------:R-:W-:Y:S02]  /*0530*/  LOP3.LUT R2, R0, 0x3f, RZ, 0xc0, !PT ;  /* 0x0000003f00027812 */ /* 0x000fe400078ec0ff */
[----:B------:R-:W-:Y:S02]  /*0540*/  SGXT.U32 R4, R4, 0x2 ;  /* 0x000000020404781a */ /* 0x000fe40000000000 */
[C---:B------:R-:W-:Y:S01]  /*0550*/  LOP3.LUT R3, R0.reuse, 0x80, RZ, 0xc0, !PT ;  /* 0x0000008000037812 */ /* 0x040fe200078ec0ff */
[----:B------:R-:W-:Y:S01]  /*0560*/  IMAD R8, R9, 0x40, R2 ;  /* 0x0000004009087824 */ /* 0x000fe200078e0202 */
[C---:B------:R-:W-:Y:S02]  /*0570*/  LEA.HI R5, R0.reuse, 0xc, RZ, 0x1a ;  /* 0x0000000c00057811 */ /* 0x040fe400078fd0ff */
[----:B------:R-:W-:Y:S02]  /*0580*/  LEA.HI R6, R0, 0x1c, RZ, 0x1a ;  /* 0x0000001c00067811 */ /* 0x000fe400078fd0ff */
[----:B------:R-:W-:-:S02]  /*0590*/  LOP3.LUT R57, R4, 0x4, RZ, 0xfc, !PT ;  /* 0x0000000404397812 */ /* 0x000fc400078efcff */
[C---:B------:R-:W-:Y:S02]  /*05a0*/  LOP3.LUT R56, R4.reuse, 0x8, RZ, 0xfc, !PT ;  /* 0x0000000804387812 */ /* 0x040fe400078efcff */
[C---:B------:R-:W-:Y:S02]  /*05b0*/  LOP3.LUT R55, R4.reuse, 0x10, RZ, 0xfc, !PT ;  /* 0x0000001004377812 */ /* 0x040fe400078efcff */
[C---:B------:R-:W-:Y:S02]  /*05c0*/  LOP3.LUT R54, R4.reuse, 0x14, RZ, 0xfc, !PT ;  /* 0x0000001404367812 */ /* 0x040fe400078efcff */
[----:B------:R-:W-:Y:S01]  /*05d0*/  LOP3.LUT R53, R4, 0x18, RZ, 0xfc, !PT ;  /* 0x0000001804357812 */ /* 0x000fe200078efcff */
[----:B------:R-:W-:Y:S06]  /*05e0*/  @P0 BRA `(.L_x_0) ;  /* 0x0000000000180947 */ /* 0x000fec0003800000 */
[----:B------:R-:W-:Y:S02]  /*05f0*/  SHF.R.U32.HI R9, RZ, 0x5, R0 ;  /* 0x00000005ff097819 */ /* 0x000fe40000011600 */
[----:B------:R-:W-:Y:S02]  /*0600*/  CS2R R24, SRZ ;  /* 0x0000000000187805 */ /* 0x000fe4000001ff00 */
[----:B------:R-:W-:Y:S02]  /*0610*/  CS2R R26, SRZ ;  /* 0x00000000001a7805 */ /* 0x000fe4000001ff00 */
[----:B------:R-:W-:Y:S02]  /*0620*/  CS2R R28, SRZ ;  /* 0x00000000001c7805 */ /* 0x000fe4000001ff00 */
[----:B------:R-:W-:Y:S01]  /*0630*/  CS2R R30, SRZ ;  /* 0x00000000001e7805 */ /* 0x000fe2000001ff00 */
[----:B------:R-:W-:Y:S06]  /*0640*/  BRA `(.L_x_1) ;  /* 0x0000002c00fc7947 */ /* 0x000fec0003800000 */
.L_x_0:
[----:B------:R-:W-:Y:S01]  /*0650*/  IABS R31, R18 ;  /* 0x00000012001f7213 */ /* 0x000fe20000000000 */
[----:B------:R-:W-:Y:S01]  /*0660*/  ULDC UR4, c[0x0][0x240] ;  /* 0x0000900000047ab9 */ /* 0x000fe20000000800 */
[----:B------:R-:W-:Y:S01]  /*0670*/  IABS R10, R19 ;  /* 0x00000013000a7213 */ /* 0x000fe20000000000 */
[----:B------:R-:W-:Y:S01]  /*0680*/  ULDC.64 UR8, c[0x0][0x218] ;  /* 0x0000860000087ab9 */ /* 0x000fe20000000a00 */
[----:B------:R-:W0:Y:S01]  /*0690*/  I2F.RP R9, R31 ;  /* 0x0000001f00097306 */ /* 0x000e220000209400 */
[----:B------:R-:W-:Y:S01]  /*06a0*/  LEA.HI R11, R3, R7, RZ, 0x19 ;  /* 0x00000007030b7211 */ /* 0x000fe200078fc8ff */
[----:B------:R-:W-:Y:S01]  /*06b0*/  ULDC UR13, c[0x0][0x234] ;  /* 0x00008d00000d7ab9 */ /* 0x000fe20000000800 */
[----:B------:R-:W-:Y:S01]  /*06c0*/  IABS R22, R8 ;  /* 0x0000000800167213 */ /* 0x000fe20000000000 */
[----:B------:R-:W-:Y:S01]  /*06d0*/  ULDC.64 UR10, c[0x0][0x210] ;  /* 0x00008400000a7ab9 */ /* 0x000fe20000000a00 */
[----:B------:R-:W-:Y:S01]  /*06e0*/  ISETP.GE.AND P6, PT, R8, RZ, PT ;  /* 0x000000ff0800720c */ /* 0x000fe20003fc6270 */
[C---:B------:R-:W-:Y:S01]  /*06f0*/  VIADD R24, R11.reuse, 0x16 ;  /* 0x000000160b187836 */ /* 0x040fe20000000000 */
[----:B------:R-:W-:Y:S01]  /*0700*/  ISETP.NE.AND P1, PT, R18, RZ, PT ;  /* 0x000000ff1200720c */ /* 0x000fe20003f25270 */
[----:B------:R-:W1:Y:S01]  /*0710*/  I2F.RP R16, R10 ;  /* 0x0000000a00107306 */ /* 0x000e620000209400 */
[C---:B------:R-:W-:Y:S01]  /*0720*/  VIADD R26, R11.reuse, 0x14 ;  /* 0x000000140b1a7836 */ /* 0x040fe20000000000 */
[----:B------:R-:W-:Y:S01]  /*0730*/  IABS R45, R11 ;  /* 0x0000000b002d7213 */ /* 0x000fe20000000000 */
[C---:B------:R-:W-:Y:S01]  /*0740*/  VIADD R28, R11.reuse, 0x12 ;  /* 0x000000120b1c7836 */ /* 0x040fe20000000000 */
[----:B------:R-:W-:Y:S01]  /*0750*/  IABS R25, R24 ;  /* 0x0000001800197213 */ /* 0x000fe20000000000 */
[C---:B------:R-:W-:Y:S01]  /*0760*/  VIADD R32, R11.reuse, 0xe ;  /* 0x0000000e0b207836 */ /* 0x040fe20000000000 */
[----:B------:R-:W-:Y:S01]  /*0770*/  IABS R27, R26 ;  /* 0x0000001a001b7213 */ /* 0x000fe20000000000 */
[C---:B------:R-:W-:Y:S01]  /*0780*/  VIADD R30, R11.reuse, 0x10 ;  /* 0x000000100b1e7836 */ /* 0x040fe20000000000 */
[----:B0-----:R-:W0:Y:S01]  /*0790*/  MUFU.RCP R9, R9 ;  /* 0x0000000900097308 */ /* 0x001e220000001000 */
[----:B------:R-:W-:Y:S01]  /*07a0*/  IABS R29, R28 ;  /* 0x0000001c001d7213 */ /* 0x000fe20000000000 */
[C---:B------:R-:W-:Y:S01]  /*07b0*/  VIADD R34, R11.reuse, 0xc ;  /* 0x0000000c0b227836 */ /* 0x040fe20000000000 */
[----:B------:R-:W-:Y:S01]  /*07c0*/  LOP3.LUT R52, R0, 0x7f, RZ, 0xc0, !PT ;  /* 0x0000007f00347812 */ /* 0x000fe200078ec0ff */
[C---:B------:R-:W-:Y:S01]  /*07d0*/  VIADD R36, R11.reuse, 0xa ;  /* 0x0000000a0b247836 */ /* 0x040fe20000000000 */
[----:B------:R-:W-:Y:S01]  /*07e0*/  ULDC UR7, c[0x0][0x23c] ;  /* 0x00008f0000077ab9 */ /* 0x000fe20000000800 */
[C---:B------:R-:W-:Y:S01]  /*07f0*/  VIADD R38, R11.reuse, 0x6 ;  /* 0x000000060b267836 */ /* 0x040fe20000000000 */
[----:B------:R-:W-:Y:S01]  /*0800*/  IABS R33, R34 ;  /* 0x0000002200217213 */ /* 0x000fe20000000000 */
[----:B-1----:R-:W1:Y:S01]  /*0810*/  MUFU.RCP R16, R16 ;  /* 0x0000001000107308 */ /* 0x002e620000001000 */
[C---:B------:R-:W-:Y:S01]  /*0820*/  VIADD R40, R11.reuse, 0x4 ;  /* 0x000000040b287836 */ /* 0x040fe20000000000 */
[----:B------:R-:W-:Y:S01]  /*0830*/  IABS R35, R36 ;  /* 0x0000002400237213 */ /* 0x000fe20000000000 */
[----:B------:R-:W-:Y:S01]  /*0840*/  VIADD R42, R11, 0x2 ;  /* 0x000000020b2a7836 */ /* 0x000fe20000000000 */
[----:B------:R-:W-:Y:S01]  /*0850*/  IABS R39, R38 ;  /* 0x0000002600277213 */ /* 0x000fe20000000000 */
[----:B------:R-:W-:Y:S01]  /*0860*/  USHF.R.S32.HI UR6, URZ, 0x1f, UR5 ;  /* 0x0000001f3f067899 */ /* 0x000fe20008011405 */
[----:B------:R-:W-:Y:S01]  /*0870*/  IABS R41, R40 ;  /* 0x0000002800297213 */ /* 0x000fe20000000000 */
[----:B------:R-:W-:Y:S01]  /*0880*/  IMAD R63, R52, UR7, RZ ;  /* 0x00000007343f7c24 */ /* 0x000fe2000f8e02ff */
[----:B------:R-:W-:Y:S01]  /*0890*/  IABS R43, R42 ;  /* 0x0000002a002b7213 */ /* 0x000fe20000000000 */
[----:B0-----:R-:W-:Y:S01]  /*08a0*/  VIADD R14, R9, 0xffffffe ;  /* 0x0ffffffe090e7836 */ /* 0x001fe20000000000 */
[----:B------:R-:W-:Y:S01]  /*08b0*/  LEA.HI R58, R0, 0x2c, RZ, 0x1a ;  /* 0x0000002c003a7811 */ /* 0x000fe200078fd0ff */
[----:B------:R-:W-:Y:S01]  /*08c0*/  VIADD R9, R11, 0x1e ;  /* 0x0000001e0b097836 */ /* 0x000fe20000000000 */
[C---:B------:R-:W-:Y:S01]  /*08d0*/  LOP3.LUT R59, R4.reuse, 0x28, RZ, 0xfc, !PT ;  /* 0x00000028043b7812 */ /* 0x040fe200078efcff */
[----:B------:R0:W2:Y:S01]  /*08e0*/  F2I.FTZ.U32.TRUNC.NTZ R15, R14 ;  /* 0x0000000e000f7305 */ /* 0x0000a2000021f000 */
[----:B------:R-:W-:Y:S01]  /*08f0*/  LOP3.LUT R60, R4, 0x24, RZ, 0xfc, !PT ;  /* 0x00000024043c7812 */ /* 0x000fe200078efcff */
[----:B------:R-:W-:Y:S01]  /*0900*/  ULEA.HI UR6, UR6, UR5, URZ, 0x7 ;  /* 0x0000000506067291 */ /* 0x000fe2000f8f383f */
[----:B------:R-:W-:Y:S01]  /*0910*/  ISETP.GE.AND P2, PT, R9, RZ, PT ;  /* 0x000000ff0900720c */ /* 0x000fe20003f46270 */
[----:B-1----:R-:W-:Y:S01]  /*0920*/  VIADD R12, R16, 0xffffffe ;  /* 0x0ffffffe100c7836 */ /* 0x002fe20000000000 */
[----:B------:R-:W-:Y:S01]  /*0930*/  IABS R16, R9 ;  /* 0x0000000900107213 */ /* 0x000fe20000000000 */
[----:B------:R-:W-:Y:S01]  /*0940*/  VIADD R9, R11, 0x1a ;  /* 0x0000001a0b097836 */ /* 0x000fe20000000000 */
[C---:B------:R-:W-:Y:S01]  /*0950*/  LOP3.LUT R61, R4.reuse, 0x20, RZ, 0xfc, !PT ;  /* 0x00000020043d7812 */ /* 0x040fe200078efcff */
[----:B------:R1:W3:Y:S01]  /*0960*/  F2I.FTZ.U32.TRUNC.NTZ R13, R12 ;  /* 0x0000000c000d7305 */ /* 0x0002e2000021f000 */
[----:B0-----:R-:W-:Y:S01]  /*0970*/  IMAD.MOV.U32 R14, RZ, RZ, RZ ;  /* 0x000000ffff0e7224 */ /* 0x001fe200078e00ff */
[C---:B------:R-:W-:Y:S01]  /*0980*/  LOP3.LUT R44, R4.reuse, 0x60, RZ, 0xfc, !PT ;  /* 0x00000060042c7812 */ /* 0x040fe200078efcff */
[----:B------:R-:W-:Y:S01]  /*0990*/  USHF.L.U32 UR56, UR7, 0x7, URZ ;  /* 0x0000000707387899 */ /* 0x000fe2000800063f */
[----:B------:R-:W-:Y:S01]  /*09a0*/  ISETP.GE.AND P5, PT, R9, RZ, PT ;  /* 0x000000ff0900720c */ /* 0x000fe20003fa6270 */
[----:B------:R-:W-:Y:S01]  /*09b0*/  ULDC UR16, c[0x0][0x238] ;  /* 0x00008e0000107ab9 */ /* 0x000fe20000000800 */
[----:B------:R-:W-:Y:S01]  /*09c0*/  LOP3.LUT R46, R4, 0x68, RZ, 0xfc, !PT ;  /* 0x00000068042e7812 */ /* 0x000fe200078efcff */
[----:B--2---:R-:W-:Y:S01]  /*09d0*/  IMAD.MOV R20, RZ, RZ, -R15 ;  /* 0x000000ffff147224 */ /* 0x004fe200078e0a0f */
[----:B------:R-:W-:Y:S01]  /*09e0*/  LEA.HI R47, R0, 0x6c, RZ, 0x1a ;  /* 0x0000006c002f7811 */ /* 0x000fe200078fd0ff */
[----:B-1----:R-:W-:Y:S01]  /*09f0*/  IMAD.MOV.U32 R12, RZ, RZ, RZ ;  /* 0x000000ffff0c7224 */ /* 0x002fe200078e00ff */
[----:B------:R-:W-:Y:S01]  /*0a00*/  LOP3.LUT R48, R4, 0x70, RZ, 0xfc, !PT ;  /* 0x0000007004307812 */ /* 0x000fe200078efcff */
[----:B------:R-:W-:Y:S01]  /*0a10*/  IMAD R17, R20, R31, RZ ;  /* 0x0000001f14117224 */ /* 0x000fe200078e02ff */
[C---:B------:R-:W-:Y:S01]  /*0a20*/  LOP3.LUT R49, R4.reuse, 0x74, RZ, 0xfc, !PT ;  /* 0x0000007404317812 */ /* 0x040fe200078efcff */
[----:B------:R-:W-:Y:S01]  /*0a30*/  USHF.L.U32 UR55, UR16, 0x7, URZ ;  /* 0x0000000710377899 */ /* 0x000fe2000800063f */
[----:B------:R-:W-:Y:S01]  /*0a40*/  LOP3.LUT R50, R4, 0x78, RZ, 0xfc, !PT ;  /* 0x0000007804327812 */ /* 0x000fe200078efcff */
[----:B---3--:R-:W-:Y:S01]  /*0a50*/  IMAD.MOV R21, RZ, RZ, -R13 ;  /* 0x000000ffff157224 */ /* 0x008fe200078e0a0d */
[----:B------:R-:W-:Y:S01]  /*0a60*/  LEA.HI R51, R0, 0x7c, RZ, 0x1a ;  /* 0x0000007c00337811 */ /* 0x000fe200078fd0ff */
[----:B------:R-:W-:Y:S01]  /*0a70*/  IMAD.HI.U32 R15, R15, R17, R14 ;  /* 0x000000110f0f7227 */ /* 0x000fe200078e000e */
[----:B------:R-:W-:Y:S01]  /*0a80*/  SHF.R.S32.HI R92, RZ, 0x1f, R63 ;  /* 0x0000001fff5c7819 */ /* 0x000fe2000001143f */
[----:B------:R-:W-:-:S02]  /*0a90*/  UIADD3 UR54, UR12, 0x2000, URZ ;  /* 0x000020000c367890 */ /* 0x000fc4000fffe03f */
[----:B------:R-:W-:Y:S01]  /*0aa0*/  IMAD R17, R21, R10, RZ ;  /* 0x0000000a15117224 */ /* 0x000fe200078e02ff */
[----:B------:R-:W-:Y:S01]  /*0ab0*/  USHF.R.S32.HI UR14, URZ, 0x7, UR6 ;  /* 0x000000073f0e7899 */ /* 0x000fe20008011406 */
[----:B------:R-:W-:Y:S01]  /*0ac0*/  VIADD R14, R11, 0x1c ;  /* 0x0000001c0b0e7836 */ /* 0x000fe20000000000 */
[----:B------:R-:W-:Y:S01]  /*0ad0*/  USHF.R.S32.HI UR57, URZ, 0x1f, UR56 ;  /* 0x0000001f3f397899 */ /* 0x000fe20008011438 */
[----:B------:R-:W-:-:S03]  /*0ae0*/  IMAD.HI.U32 R12, R13, R17, R12 ;  /* 0x000000110d0c7227 */ /* 0x000fc600078e000c */
[----:B------:R-:W-:Y:S01]  /*0af0*/  IABS R21, R14 ;  /* 0x0000000e00157213 */ /* 0x000fe20000000000 */
[----:B------:R-:W-:Y:S01]  /*0b00*/  IMAD.MOV.U32 R17, RZ, RZ, R16 ;  /* 0x000000ffff117224 */ /* 0x000fe200078e0010 */
[----:B------:R-:W-:Y:S01]  /*0b10*/  ISETP.GE.AND P3, PT, R14, RZ, PT ;  /* 0x000000ff0e00720c */ /* 0x000fe20003f66270 */
[----:B------:R-:W-:-:S04]  /*0b20*/  IMAD.HI.U32 R16, R15, R22, RZ ;  /* 0x000000160f107227 */ /* 0x000fc800078e00ff */
[----:B------:R-:W-:Y:S02]  /*0b30*/  IMAD.MOV R16, RZ, RZ, -R16 ;  /* 0x000000ffff107224 */ /* 0x000fe400078e0a10 */
[----:B------:R-:W-:-:S04]  /*0b40*/  IMAD.HI.U32 R13, R12, R17, RZ ;  /* 0x000000110c0d7227 */ /* 0x000fc800078e00ff */
[----:B------:R-:W-:Y:S02]  /*0b50*/  IMAD R22, R31, R16, R22 ;  /* 0x000000101f167224 */ /* 0x000fe400078e0216 */
[----:B------:R-:W-:Y:S02]  /*0b60*/  IMAD.MOV R13, RZ, RZ, -R13 ;  /* 0x000000ffff0d7224 */ /* 0x000fe400078e0a0d */
[----:B------:R-:W-:Y:S01]  /*0b70*/  VIADD R14, R11, 0x18 ;  /* 0x000000180b0e7836 */ /* 0x000fe20000000000 */
[----:B------:R-:W-:Y:S01]  /*0b80*/  ISETP.GT.U32.AND P0, PT, R31, R22, PT ;  /* 0x000000161f00720c */ /* 0x000fe20003f04070 */
[----:B------:R-:W-:Y:S01]  /*0b90*/  IMAD R13, R10, R13, R17 ;  /* 0x0000000d0a0d7224 */ /* 0x000fe200078e0211 */
[----:B------:R-:W-:Y:S01]  /*0ba0*/  IABS R17, R9 ;  /* 0x0000000900117213 */ /* 0x000fe20000000000 */
[----:B------:R-:W-:Y:S01]  /*0bb0*/  IMAD.HI.U32 R15, R12, R21, RZ ;  /* 0x000000150c0f7227 */ /* 0x000fe200078e00ff */
[----:B------:R-:W-:Y:S02]  /*0bc0*/  IABS R23, R14 ;  /* 0x0000000e00177213 */ /* 0x000fe40000000000 */
[----:B------:R-:W-:Y:S01]  /*0bd0*/  ISETP.GE.AND P4, PT, R14, RZ, PT ;  /* 0x000000ff0e00720c */ /* 0x000fe20003f86270 */
[----:B------:R-:W-:-:S02]  /*0be0*/  IMAD.MOV R15, RZ, RZ, -R15 ;  /* 0x000000ffff0f7224 */ /* 0x000fc400078e0a0f */
[----:B------:R-:W-:-:S04]  /*0bf0*/  IMAD.HI.U32 R9, R12, R17, RZ ;  /* 0x000000110c097227 */ /* 0x000fc800078e00ff */
[----:B------:R-:W-:Y:S02]  /*0c00*/  @!P0 IMAD.IADD R22, R22, 0x1, -R31 ;  /* 0x0000000116168824 */ /* 0x000fe400078e0a1f */
[----:B------:R-:W-:Y:S02]  /*0c10*/  IMAD R15, R10, R15, R21 ;  /* 0x0000000f0a0f7224 */ /* 0x000fe400078e0215 */
[----:B------:R-:W-:Y:S01]  /*0c20*/  IMAD.HI.U32 R14, R12, R23, RZ ;  /* 0x000000170c0e7227 */ /* 0x000fe200078e00ff */
[----:B------:R-:W-:-:S03]  /*0c30*/  ISETP.GT.U32.AND P0, PT, R31, R22, PT ;  /* 0x000000161f00720c */ /* 0x000fc60003f04070 */
[----:B------:R-:W-:-:S04]  /*0c40*/  IMAD.HI.U32 R16, R12, R25, RZ ;  /* 0x000000190c107227 */ /* 0x000fc800078e00ff */
[----:B------:R-:W-:Y:S02]  /*0c50*/  IMAD.MOV R21, RZ, RZ, -R9 ;  /* 0x000000ffff157224 */ /* 0x000fe400078e0a09 */
[----:B------:R-:W-:-:S04]  /*0c60*/  IMAD.HI.U32 R9, R12, R27, RZ ;  /* 0x0000001b0c097227 */ /* 0x000fc800078e00ff */
[----:B------:R-:W-:Y:S02]  /*0c70*/  IMAD.MOV R14, RZ, RZ, -R14 ;  /* 0x000000ffff0e7224 */ /* 0x000fe400078e0a0e */
[----:B------:R-:W-:Y:S02]  /*0c80*/  IMAD.MOV R16, RZ, RZ, -R16 ;  /* 0x000000ffff107224 */ /* 0x000fe400078e0a10 */
[----:B------:R-:W-:Y:S01]  /*0c90*/  @!P0 IMAD.IADD R22, R22, 0x1, -R31 ;  /* 0x0000000116168824 */ /* 0x000fe200078e0a1f */
[C---:B------:R-:W-:Y:S01]  /*0ca0*/  ISETP.GT.U32.AND P0, PT, R10.reuse, R13, PT ;  /* 0x0000000d0a00720c */ /* 0x040fe20003f04070 */
[----:B------:R-:W-:Y:S01]  /*0cb0*/  IMAD.MOV R9, RZ, RZ, -R9 ;  /* 0x000000ffff097224 */ /* 0x000fe200078e0a09 */
[----:B------:R-:W-:Y:S01]  /*0cc0*/  IABS R31, R32 ;  /* 0x00000020001f7213 */ /* 0x000fe20000000000 */
[C---:B------:R-:W-:Y:S02]  /*0cd0*/  IMAD R17, R10.reuse, R21, R17 ;  /* 0x000000150a117224 */ /* 0x040fe400078e0211 */
[----:B------:R-:W-:-:S02]  /*0ce0*/  IMAD R21, R10, R14, R23 ;  /* 0x0000000e0a157224 */ /* 0x000fc400078e0217 */
[C---:B------:R-:W-:Y:S02]  /*0cf0*/  IMAD R23, R10.reuse, R16, R25 ;  /* 0x000000100a177224 */ /* 0x040fe400078e0219 */
[C---:B------:R-:W-:Y:S02]  /*0d00*/  IMAD R25, R10.reuse, R9, R27 ;  /* 0x000000090a197224 */ /* 0x040fe400078e021b */
[----:B------:R-:W-:Y:S02]  /*0d10*/  IMAD.MOV.U32 R9, RZ, RZ, R22 ;  /* 0x000000ffff097224 */ /* 0x000fe400078e0016 */
[----:B------:R-:W-:Y:S01]  /*0d20*/  @!P0 IMAD.IADD R13, R13, 0x1, -R10 ;  /* 0x000000010d0d8824 */ /* 0x000fe200078e0a0a */
[C---:B------:R-:W-:Y:S01]  /*0d30*/  ISETP.GT.U32.AND P0, PT, R10.reuse, R17, PT ;  /* 0x000000110a00720c */ /* 0x040fe20003f04070 */
[----:B------:R-:W-:Y:S01]  /*0d40*/  @!P6 IMAD.MOV R9, RZ, RZ, -R9 ;  /* 0x000000ffff09e224 */ /* 0x000fe200078e0a09 */
[----:B------:R-:W-:Y:S01]  /*0d50*/  ISETP.GT.U32.AND P6, PT, R10, R15, PT ;  /* 0x0000000f0a00720c */ /* 0x000fe20003fc4070 */
[----:B------:R-:W-:Y:S01]  /*0d60*/  IMAD.HI.U32 R20, R12, R29, RZ ;  /* 0x0000001d0c147227 */ /* 0x000fe200078e00ff */
[----:B------:R-:W-:-:S02]  /*0d70*/  @!P1 LOP3.LUT R9, RZ, R18, RZ, 0x33, !PT ;  /* 0x00000012ff099212 */ /* 0x000fc400078e33ff */
[----:B------:R-:W-:Y:S01]  /*0d80*/  ISETP.GT.U32.AND P1, PT, R10, R13, PT ;  /* 0x0000000d0a00720c */ /* 0x000fe20003f24070 */
[----:B------:R-:W-:Y:S02]  /*0d90*/  IMAD.MOV R20, RZ, RZ, -R20 ;  /* 0x000000ffff147224 */ /* 0x000fe400078e0a14 */
[----:B------:R-:W-:-:S04]  /*0da0*/  IMAD.HI.U32 R16, R12, R31, RZ ;  /* 0x0000001f0c107227 */ /* 0x000fc800078e00ff */
[--C-:B------:R-:W-:Y:S01]  /*0db0*/  @!P0 IMAD.IADD R17, R17, 0x1, -R10.reuse ;  /* 0x0000000111118824 */ /* 0x100fe200078e0a0a */
[C---:B------:R-:W-:Y:S01]  /*0dc0*/  ISETP.GT.U32.AND P0, PT, R10.reuse, R25, PT ;  /* 0x000000190a00720c */ /* 0x040fe20003f04070 */
[--C-:B------:R-:W-:Y:S02]  /*0dd0*/  @!P6 IMAD.IADD R15, R15, 0x1, -R10.reuse ;  /* 0x000000010f0fe824 */ /* 0x100fe400078e0a0a */
[C---:B------:R-:W-:Y:S01]  /*0de0*/  IMAD R27, R10.reuse, R20, R29 ;  /* 0x000000140a1b7224 */ /* 0x040fe200078e021d */
[----:B------:R-:W-:Y:S01]  /*0df0*/  IABS R29, R30 ;  /* 0x0000001e001d7213 */ /* 0x000fe20000000000 */
[----:B------:R-:W-:Y:S01]  /*0e00*/  @!P1 IMAD.IADD R13, R13, 0x1, -R10 ;  /* 0x000000010d0d9824 */ /* 0x000fe200078e0a0a */
[C---:B------:R-:W-:Y:S01]  /*0e10*/  ISETP.GT.U32.AND P6, PT, R10.reuse, R15, PT ;  /* 0x0000000f0a00720c */ /* 0x040fe20003fc4070 */
[----:B------:R-:W-:Y:S01]  /*0e20*/  IMAD.MOV R16, RZ, RZ, -R16 ;  /* 0x000000ffff107224 */ /* 0x000fe200078e0a10 */
[----:B------:R-:W-:Y:S01]  /*0e30*/  ISETP.GT.U32.AND P1, PT, R10, R21, PT ;  /* 0x000000150a00720c */ /* 0x000fe20003f24070 */
[----:B------:R-:W-:-:S04]  /*0e40*/  IMAD.HI.U32 R14, R12, R29, RZ ;  /* 0x0000001d0c0e7227 */ /* 0x000fc800078e00ff */
[----:B------:R-:W-:Y:S02]  /*0e50*/  IMAD R31, R10, R16, R31 ;  /* 0x000000100a1f7224 */ /* 0x000fe400078e021f */
[----:B------:R-:W-:Y:S02]  /*0e60*/  @!P0 IMAD.IADD R25, R25, 0x1, -R10 ;  /* 0x0000000119198824 */ /* 0x000fe400078e0a0a */
[----:B------:R-:W-:Y:S01]  /*0e70*/  IMAD.HI.U32 R18, R12, R33, RZ ;  /* 0x000000210c127227 */ /* 0x000fe200078e00ff */
[----:B------:R-:W-:-:S03]  /*0e80*/  ISETP.GT.U32.AND P0, PT, R10, R31, PT ;  /* 0x0000001f0a00720c */ /* 0x000fc60003f04070 */
[--C-:B------:R-:W-:Y:S01]  /*0e90*/  @!P6 IMAD.IADD R15, R15, 0x1, -R10.reuse ;  /* 0x000000010f0fe824 */ /* 0x100fe200078e0a0a */
[C---:B------:R-:W-:Y:S01]  /*0ea0*/  ISETP.GT.U32.AND P6, PT, R10.reuse, R23, PT ;  /* 0x000000170a00720c */ /* 0x040fe20003fc4070 */
[----:B------:R-:W-:Y:S01]  /*0eb0*/  @!P1 IMAD.IADD R21, R21, 0x1, -R10 ;  /* 0x0000000115159824 */ /* 0x000fe200078e0a0a */
[C---:B------:R-:W-:Y:S01]  /*0ec0*/  ISETP.GT.U32.AND P1, PT, R10.reuse, R27, PT ;  /* 0x0000001b0a00720c */ /* 0x040fe20003f24070 */
[----:B------:R-:W-:Y:S02]  /*0ed0*/  IMAD.MOV R14, RZ, RZ, -R14 ;  /* 0x000000ffff0e7224 */ /* 0x000fe400078e0a0e */
[----:B------:R-:W-:Y:S02]  /*0ee0*/  IMAD.MOV R18, RZ, RZ, -R18 ;  /* 0x000000ffff127224 */ /* 0x000fe400078e0a12 */
[C---:B------:R-:W-:Y:S02]  /*0ef0*/  IMAD R29, R10.reuse, R14, R29 ;  /* 0x0000000e0a1d7224 */ /* 0x040fe400078e021d */
[----:B------:R-:W-:-:S02]  /*0f00*/  IMAD R33, R10, R18, R33 ;  /* 0x000000120a217224 */ /* 0x000fc400078e0221 */
[--C-:B------:R-:W-:Y:S01]  /*0f10*/  @!P0 IMAD.IADD R31, R31, 0x1, -R10.reuse ;  /* 0x000000011f1f8824 */ /* 0x100fe200078e0a0a */
[C---:B------:R-:W-:Y:S01]  /*0f20*/  ISETP.GT.U32.AND P0, PT, R10.reuse, R21, PT ;  /* 0x000000150a00720c */ /* 0x040fe20003f04070 */
[--C-:B------:R-:W-:Y:S01]  /*0f30*/  @!P6 IMAD.IADD R23, R23, 0x1, -R10.reuse ;  /* 0x000000011717e824 */ /* 0x100fe200078e0a0a */
[C---:B------:R-:W-:Y:S01]  /*0f40*/  ISETP.GT.U32.AND P6, PT, R10.reuse, R29, PT ;  /* 0x0000001d0a00720c */ /* 0x040fe20003fc4070 */
[----:B------:R-:W-:Y:S01]  /*0f50*/  @!P1 IMAD.IADD R27, R27, 0x1, -R10 ;  /* 0x000000011b1b9824 */ /* 0x000fe200078e0a0a */
[C---:B------:R-:W-:Y:S01]  /*0f60*/  ISETP.GT.U32.AND P1, PT, R10.reuse, R33, PT ;  /* 0x000000210a00720c */ /* 0x040fe20003f24070 */
[----:B------:R-:W-:Y:S02]  /*0f70*/  VIADD R22, R11, 0x8 ;  /* 0x000000080b167836 */ /* 0x000fe40000000000 */
[----:B------:R-:W-:Y:S01]  /*0f80*/  @!P2 IMAD.MOV R13, RZ, RZ, -R13 ;  /* 0x000000ffff0da224 */ /* 0x000fe200078e0a0d */
[----:B------:R-:W-:Y:S01]  /*0f90*/  ISETP.GT.U32.AND P2, PT, R10, R27, PT ;  /* 0x0000001b0a00720c */ /* 0x000fe20003f44070 */
[----:B------:R-:W-:Y:S01]  /*0fa0*/  IMAD.HI.U32 R20, R12, R35, RZ ;  /* 0x000000230c147227 */ /* 0x000fe200078e00ff */
[----:B------:R-:W-:-:S03]  /*0fb0*/  IABS R37, R22 ;  /* 0x0000001600257213 */ /* 0x000fc60000000000 */
[--C-:B------:R-:W-:Y:S01]  /*0fc0*/  @!P0 IMAD.IADD R21, R21, 0x1, -R10.reuse ;  /* 0x0000000115158824 */ /* 0x100fe200078e0a0a */
[C---:B------:R-:W-:Y:S01]  /*0fd0*/  ISETP.GT.U32.AND P0, PT, R10.reuse, R25, PT ;  /* 0x000000190a00720c */ /* 0x040fe20003f04070 */
[--C-:B------:R-:W-:Y:S01]  /*0fe0*/  @!P6 IMAD.IADD R29, R29, 0x1, -R10.reuse ;  /* 0x000000011d1de824 */ /* 0x100fe200078e0a0a */
[C---:B------:R-:W-:Y:S01]  /*0ff0*/  ISETP.GT.U32.AND P6, PT, R10.reuse, R17, PT ;  /* 0x000000110a00720c */ /* 0x040fe20003fc4070 */
[----:B------:R-:W-:Y:S01]  /*1000*/  @!P1 IMAD.IADD R33, R33, 0x1, -R10 ;  /* 0x0000000121219824 */ /* 0x000fe200078e0a0a */
[----:B------:R-:W-:Y:S01]  /*1010*/  ISETP.GT.U32.AND P1, PT, R10, R23, PT ;  /* 0x000000170a00720c */ /* 0x000fe20003f24070 */
[----:B------:R-:W-:-:S04]  /*1020*/  IMAD.HI.U32 R14, R12, R37, RZ ;  /* 0x000000250c0e7227 */ /* 0x000fc800078e00ff */
[----:B------:R-:W-:-:S04]  /*1030*/  IMAD.HI.U32 R16, R12, R39, RZ ;  /* 0x000000270c107227 */ /* 0x000fc800078e00ff */
[----:B------:R-:W-:-:S04]  /*1040*/  IMAD.HI.U32 R18, R12, R41, RZ ;  /* 0x000000290c127227 */ /* 0x000fc800078e00ff */
[----:B------:R-:W-:Y:S02]  /*1050*/  IMAD.MOV R20, RZ, RZ, -R20 ;  /* 0x000000ffff147224 */ /* 0x000fe400078e0a14 */
[----:B------:R-:W-:Y:S02]  /*1060*/  IMAD.MOV R14, RZ, RZ, -R14 ;  /* 0x000000ffff0e7224 */ /* 0x000fe400078e0a0e */
[----:B------:R-:W-:Y:S02]  /*1070*/  IMAD.MOV R16, RZ, RZ, -R16 ;  /* 0x000000ffff107224 */ /* 0x000fe400078e0a10 */
[----:B------:R-:W-:Y:S02]  /*1080*/  IMAD.MOV R18, RZ, RZ, -R18 ;  /* 0x000000ffff127224 */ /* 0x000fe400078e0a12 */
[C---:B------:R-:W-:Y:S02]  /*1090*/  IMAD R35, R10.reuse, R20, R35 ;  /* 0x000000140a237224 */ /* 0x040fe400078e0223 */
[----:B------:R-:W-:-:S02]  /*10a0*/  IMAD R37, R10, R14, R37 ;  /* 0x0000000e0a257224 */ /* 0x000fc400078e0225 */
[C---:B------:R-:W-:Y:S02]  /*10b0*/  IMAD R39, R10.reuse, R16, R39 ;  /* 0x000000100a277224 */ /* 0x040fe400078e0227 */
[C---:B------:R-:W-:Y:S02]  /*10c0*/  IMAD R41, R10.reuse, R18, R41 ;  /* 0x000000120a297224 */ /* 0x040fe400078e0229 */
[----:B------:R-:W-:Y:S01]  /*10d0*/  @!P6 IMAD.IADD R17, R17, 0x1, -R10 ;  /* 0x000000011111e824 */ /* 0x000fe200078e0a0a */
[C---:B------:R-:W-:Y:S01]  /*10e0*/  ISETP.GT.U32.AND P6, PT, R10.reuse, R31, PT ;  /* 0x0000001f0a00720c */ /* 0x040fe20003fc4070 */
[----:B------:R-:W-:Y:S01]  /*10f0*/  @!P3 IMAD.MOV R15, RZ, RZ, -R15 ;  /* 0x000000ffff0fb224 */ /* 0x000fe200078e0a0f */
[----:B------:R-:W-:Y:S01]  /*1100*/  ISETP.GT.U32.AND P3, PT, R10, R29, PT ;  /* 0x0000001d0a00720c */ /* 0x000fe20003f64070 */
[----:B------:R-:W-:-:S04]  /*1110*/  IMAD.HI.U32 R20, R12, R43, RZ ;  /* 0x0000002b0c147227 */ /* 0x000fc800078e00ff */
[----:B------:R-:W-:-:S04]  /*1120*/  IMAD.HI.U32 R12, R12, R45, RZ ;  /* 0x0000002d0c0c7227 */ /* 0x000fc800078e00ff */
[----:B------:R-:W-:Y:S01]  /*1130*/  @!P5 IMAD.MOV R17, RZ, RZ, -R17 ;  /* 0x000000ffff11d224 */ /* 0x000fe200078e0a11 */
[C---:B------:R-:W-:Y:S01]  /*1140*/  ISETP.GT.U32.AND P5, PT, R10.reuse, R33, PT ;  /* 0x000000210a00720c */ /* 0x040fe20003fa4070 */
[----:B------:R-:W-:Y:S01]  /*1150*/  @!P4 IMAD.MOV R21, RZ, RZ, -R21 ;  /* 0x000000ffff15c224 */ /* 0x000fe200078e0a15 */
[C---:B------:R-:W-:Y:S01]  /*1160*/  ISETP.GT.U32.AND P4, PT, R10.reuse, R35, PT ;  /* 0x000000230a00720c */ /* 0x040fe20003f84070 */
[--C-:B------:R-:W-:Y:S01]  /*1170*/  @!P1 IMAD.IADD R23, R23, 0x1, -R10.reuse ;  /* 0x0000000117179824 */ /* 0x100fe200078e0a0a */
[C---:B------:R-:W-:Y:S01]  /*1180*/  ISETP.GT.U32.AND P1, PT, R10.reuse, R37, PT ;  /* 0x000000250a00720c */ /* 0x040fe20003f24070 */
[--C-:B------:R-:W-:Y:S01]  /*1190*/  @!P0 IMAD.IADD R25, R25, 0x1, -R10.reuse ;  /* 0x0000000119198824 */ /* 0x100fe200078e0a0a */
[C---:B------:R-:W-:Y:S01]  /*11a0*/  ISETP.GT.U32.AND P0, PT, R10.reuse, R39, PT ;  /* 0x000000270a00720c */ /* 0x040fe20003f04070 */
[----:B------:R-:W-:Y:S01]  /*11b0*/  @!P2 IMAD.IADD R27, R27, 0x1, -R10 ;  /* 0x000000011b1ba824 */ /* 0x000fe200078e0a0a */
[----:B------:R-:W-:Y:S01]  /*11c0*/  ISETP.GT.U32.AND P2, PT, R10, R41, PT ;  /* 0x000000290a00720c */ /* 0x000fe20003f44070 */
[----:B------:R-:W-:-:S02]  /*11d0*/  IMAD.MOV R20, RZ, RZ, -R20 ;  /* 0x000000ffff147224 */ /* 0x000fc400078e0a14 */
[----:B------:R-:W-:Y:S02]  /*11e0*/  IMAD.MOV R12, RZ, RZ, -R12 ;  /* 0x000000ffff0c7224 */ /* 0x000fe400078e0a0c */
[C---:B------:R-:W-:Y:S02]  /*11f0*/  IMAD R43, R10.reuse, R20, R43 ;  /* 0x000000140a2b7224 */ /* 0x040fe400078e022b */
[C---:B------:R-:W-:Y:S02]  /*1200*/  IMAD R45, R10.reuse, R12, R45 ;  /* 0x0000000c0a2d7224 */ /* 0x040fe400078e022d */
[--C-:B------:R-:W-:Y:S01]  /*1210*/  @!P3 IMAD.IADD R29, R29, 0x1, -R10.reuse ;  /* 0x000000011d1db824 */ /* 0x100fe200078e0a0a */
[C---:B------:R-:W-:Y:S01]  /*1220*/  ISETP.GT.U32.AND P3, PT, R10.reuse, R43, PT ;  /* 0x0000002b0a00720c */ /* 0x040fe20003f64070 */
[--C-:B------:R-:W-:Y:S01]  /*1230*/  @!P6 IMAD.IADD R31, R31, 0x1, -R10.reuse ;  /* 0x000000011f1fe824 */ /* 0x100fe200078e0a0a */
[----:B------:R-:W-:Y:S01]  /*1240*/  ISETP.GT.U32.AND P6, PT, R10, R45, PT ;  /* 0x0000002d0a00720c */ /* 0x000fe20003fc4070 */
[--C-:B------:R-:W-:Y:S01]  /*1250*/  @!P5 IMAD.IADD R33, R33, 0x1, -R10.reuse ;  /* 0x000000012121d824 */ /* 0x100fe200078e0a0a */
[----:B------:R-:W-:Y:S01]  /*1260*/  ISETP.GE.AND P5, PT, R24, RZ, PT ;  /* 0x000000ff1800720c */ /* 0x000fe20003fa6270 */
        /* <DEDUP_REMOVED lines=11> */
[----:B------:R-:W-:Y:S01]  /*1320*/  LOP3.LUT R32, R4, 0x30, RZ, 0xfc, !PT ;  /* 0x0000003004207812 */ /* 0x000fe200078efcff */
[----:B------:R-:W-:Y:S01]  /*1330*/  @!P5 IMAD.MOV R23, RZ, RZ, -R23 ;  /* 0x000000ffff17d224 */ /* 0x000fe200078e0a17 */
[C---:B------:R-:W-:Y:S01]  /*1340*/  ISETP.GT.U32.AND P5, PT, R10.reuse, R35, PT ;  /* 0x000000230a00720c */ /* 0x040fe20003fa4070 */
        /* <DEDUP_REMOVED lines=9> */
[----:B------:R-:W-:Y:S01]  /*13e0*/  ISETP.GT.U32.AND P2, PT, R10, R45, PT ;  /* 0x0000002d0a00720c */ /* 0x000fe20003f44070 */
[----:B------:R-:W-:Y:S01]  /*13f0*/  IMAD R9, R9, UR13, RZ ;  /* 0x0000000d09097c24 */ /* 0x000fe2000f8e02ff */
        /* <DEDUP_REMOVED lines=11> */
[----:B------:R-:W-:Y:S01]  /*14b0*/  @!P2 IMAD.IADD R45, R45, 0x1, -R10 ;  /* 0x000000012d2da824 */ /* 0x000fe200078e0a0a */
[----:B------:R-:W-:Y:S01]  /*14c0*/  ISETP.NE.AND P2, PT, R19, RZ, PT ;  /* 0x000000ff1300720c */ /* 0x000fe20003f45270 */
[----:B------:R-:W-:Y:S01]  /*14d0*/  USHF.R.U32.HI UR13, URZ, 0x4, UR12 ;  /* 0x000000043f0d7899 */ /* 0x000fe2000801160c */
[----:B------:R-:W-:Y:S01]  /*14e0*/  LOP3.LUT R10, RZ, R19, RZ, 0x33, !PT ;  /* 0x00000013ff0a7212 */ /* 0x000fe200078e33ff */
[----:B------:R-:W-:Y:S01]  /*14f0*/  @!P3 IMAD.MOV R45, RZ, RZ, -R45 ;  /* 0x000000ffff2db224 */ /* 0x000fe200078e0a2d */
[----:B------:R-:W-:Y:S01]  /*1500*/  LOP3.LUT R34, R4, 0x38, RZ, 0xfc, !PT ;  /* 0x0000003804227812 */ /* 0x000fe200078efcff */
[----:B------:R-:W-:Y:S01]  /*1510*/  @!P5 IMAD.MOV R35, RZ, RZ, -R35 ;  /* 0x000000ffff23d224 */ /* 0x000fe200078e0a23 */
[C---:B------:R-:W-:Y:S01]  /*1520*/  SEL R13, R10.reuse, R13, !P2 ;  /* 0x0000000d0a0d7207 */ /* 0x040fe20005000000 */
[----:B------:R-:W-:Y:S01]  /*1530*/  @!P4 IMAD.MOV R37, RZ, RZ, -R37 ;  /* 0x000000ffff25c224 */ /* 0x000fe200078e0a25 */
[C---:B------:R-:W-:Y:S01]  /*1540*/  SEL R15, R10.reuse, R15, !P2 ;  /* 0x0000000f0a0f7207 */ /* 0x040fe20005000000 */
[----:B------:R-:W-:Y:S01]  /*1550*/  @!P1 IMAD.MOV R39, RZ, RZ, -R39 ;  /* 0x000000ffff279224 */ /* 0x000fe200078e0a27 */
[C---:B------:R-:W-:Y:S01]  /*1560*/  SEL R21, R10.reuse, R21, !P2 ;  /* 0x000000150a157207 */ /* 0x040fe20005000000 */
[----:B------:R-:W-:Y:S01]  /*1570*/  IMAD R13, R13, UR4, RZ ;  /* 0x000000040d0d7c24 */ /* 0x000fe2000f8e02ff */
[C---:B------:R-:W-:Y:S01]  /*1580*/  SEL R17, R10.reuse, R17, !P2 ;  /* 0x000000110a117207 */ /* 0x040fe20005000000 */
[----:B------:R-:W-:Y:S01]  /*1590*/  IMAD R15, R15, UR4, RZ ;  /* 0x000000040f0f7c24 */ /* 0x000fe2000f8e02ff */
[C---:B------:R-:W-:Y:S01]  /*15a0*/  SEL R25, R10.reuse, R25, !P2 ;  /* 0x000000190a197207 */ /* 0x040fe20005000000 */
[----:B------:R-:W-:Y:S01]  /*15b0*/  IMAD R21, R21, UR4, RZ ;  /* 0x0000000415157c24 */ /* 0x000fe2000f8e02ff */
[----:B------:R-:W-:Y:S01]  /*15c0*/  IADD3 R11, P3, R13, UR8, RZ ;  /* 0x000000080d0b7c10 */ /* 0x000fe2000ff7e0ff */
[----:B------:R-:W-:Y:S01]  /*15d0*/  @!P6 IMAD.MOV R43, RZ, RZ, -R43 ;  /* 0x000000ffff2be224 */ /* 0x000fe200078e0a2b */
[C---:B------:R-:W-:Y:S01]  /*15e0*/  SEL R31, R10.reuse, R31, !P2 ;  /* 0x0000001f0a1f7207 */ /* 0x040fe20005000000 */
[----:B------:R-:W-:Y:S01]  /*15f0*/  IMAD R25, R25, UR4, RZ ;  /* 0x0000000419197c24 */ /* 0x000fe2000f8e02ff */
[----:B------:R-:W-:Y:S01]  /*1600*/  R2UR UR26, R11 ;  /* 0x000000000b1a72ca */ /* 0x000fe200000e0000 */
[----:B------:R-:W-:Y:S01]  /*1610*/  IMAD R11, R17, UR4, RZ ;  /* 0x00000004110b7c24 */ /* 0x000fe2000f8e02ff */
[----:B------:R-:W-:Y:S01]  /*1620*/  IADD3 R12, P6, R15, UR8, RZ ;  /* 0x000000080f0c7c10 */ /* 0x000fe2000ffde0ff */
[----:B------:R-:W-:Y:S01]  /*1630*/  IMAD R31, R31, UR4, RZ ;  /* 0x000000041f1f7c24 */ /* 0x000fe2000f8e02ff */
[----:B------:R-:W-:Y:S01]  /*1640*/  IADD3 R16, P5, R21, UR8, RZ ;  /* 0x0000000815107c10 */ /* 0x000fe2000ffbe0ff */
[----:B------:R-:W-:Y:S01]  /*1650*/  @!P0 IMAD.MOV R41, RZ, RZ, -R41 ;  /* 0x000000ffff298224 */ /* 0x000fe200078e0a29 */
[----:B------:R-:W-:Y:S01]  /*1660*/  IADD3 R17, P4, R11, UR8, RZ ;  /* 0x000000080b117c10 */ /* 0x000fe2000ff9e0ff */
[----:B------:R-:W-:Y:S01]  /*1670*/  USGXT.U32 UR13, UR13, 0xe ;  /* 0x0000000e0d0d789a */ /* 0x000fe20008000000 */
[C---:B------:R-:W-:Y:S01]  /*1680*/  SEL R33, R10.reuse, R33, !P2 ;  /* 0x000000210a217207 */ /* 0x040fe20005000000 */
[----:B------:R-:W-:Y:S01]  /*1690*/  IMAD R53, R53, UR16, RZ ;  /* 0x0000001035357c24 */ /* 0x000fe2000f8e02ff */
[----:B------:R-:W-:Y:S01]  /*16a0*/  SEL R23, R10, R23, !P2 ;  /* 0x000000170a177207 */ /* 0x000fe20005000000 */
[----:B------:R-:W-:Y:S01]  /*16b0*/  IMAD R54, R54, UR16, RZ ;  /* 0x0000001036367c24 */ /* 0x000fe2000f8e02ff */
[----:B------:R-:W-:Y:S01]  /*16c0*/  R2UR UR27, R12 ;  /* 0x000000000c1b72ca */ /* 0x000fe200000e0000 */
[----:B------:R-:W-:Y:S01]  /*16d0*/  IMAD R33, R33, UR4, RZ ;  /* 0x0000000421217c24 */ /* 0x000fe2000f8e02ff */
[----:B------:R-:W-:Y:S01]  /*16e0*/  R2UR UR29, R16 ;  /* 0x00000000101d72ca */ /* 0x000fe200000e0000 */
[----:B------:R-:W-:Y:S01]  /*16f0*/  IMAD R23, R23, UR4, RZ ;  /* 0x0000000417177c24 */ /* 0x000fe2000f8e02ff */
[----:B------:R-:W-:Y:S01]  /*1700*/  IADD3 R12, P1, R25, UR8, RZ ;  /* 0x00000008190c7c10 */ /* 0x000fe2000ff3e0ff */
[----:B------:R-:W-:Y:S01]  /*1710*/  IMAD R55, R55, UR16, RZ ;  /* 0x0000001037377c24 */ /* 0x000fe2000f8e02ff */
[----:B------:R-:W-:Y:S01]  /*1720*/  R2UR UR28, R17 ;  /* 0x00000000111c72ca */ /* 0x000fe200000e0000 */
[----:B------:R-:W-:Y:S01]  /*1730*/  IMAD R56, R56, UR16, RZ ;  /* 0x0000001038387c24 */ /* 0x000fe2000f8e02ff */
[----:B------:R-:W-:Y:S01]  /*1740*/  SHF.R.S32.HI R16, RZ, 0x1f, R11 ;  /* 0x0000001fff107819 */ /* 0x000fe2000001140b */
[----:B------:R-:W-:Y:S01]  /*1750*/  IMAD R57, R57, UR16, RZ ;  /* 0x0000001039397c24 */ /* 0x000fe2000f8e02ff */
[----:B------:R-:W-:Y:S01]  /*1760*/  SHF.R.S32.HI R17, RZ, 0x1f, R15 ;  /* 0x0000001fff117819 */ /* 0x000fe2000001140f */
[----:B------:R-:W-:Y:S01]  /*1770*/  IMAD R58, R58, UR16, RZ ;  /* 0x000000103a3a7c24 */ /* 0x000fe2000f8e02ff */
[----:B------:R-:W-:Y:S01]  /*1780*/  SHF.R.S32.HI R15, RZ, 0x1f, R21 ;  /* 0x0000001fff0f7819 */ /* 0x000fe20000011415 */
[----:B------:R-:W-:Y:S01]  /*1790*/  IMAD R59, R59, UR16, RZ ;  /* 0x000000103b3b7c24 */ /* 0x000fe2000f8e02ff */
[----:B------:R-:W-:Y:S01]  /*17a0*/  SEL R27, R10, R27, !P2 ;  /* 0x0000001b0a1b7207 */ /* 0x000fe20005000000 */
[----:B------:R-:W-:Y:S01]  /*17b0*/  IMAD R60, R60, UR16, RZ ;  /* 0x000000103c3c7c24 */ /* 0x000fe2000f8e02ff */
[----:B------:R-:W-:Y:S01]  /*17c0*/  R2UR UR31, R12 ;  /* 0x000000000c1f72ca */ /* 0x000fe200000e0000 */
[----:B------:R-:W-:Y:S01]  /*17d0*/  IMAD R61, R61, UR16, RZ ;  /* 0x000000103d3d7c24 */ /* 0x000fe2000f8e02ff */
[----:B------:R-:W-:Y:S01]  /*17e0*/  IADD3.X R16, R16, UR9, RZ, P4, !PT ;  /* 0x0000000910107c10 */ /* 0x000fe2000a7fe4ff */
[----:B------:R-:W-:Y:S01]  /*17f0*/  IMAD R27, R27, UR4, RZ ;  /* 0x000000041b1b7c24 */ /* 0x000fe2000f8e02ff */
[----:B------:R-:W-:Y:S01]  /*1800*/  IADD3 R12, P4, R31, UR8, RZ ;  /* 0x000000081f0c7c10 */ /* 0x000fe2000ff9e0ff */
[----:B------:R-:W-:Y:S01]  /*1810*/  IMAD R62, R51, UR16, RZ ;  /* 0x00000010333e7c24 */ /* 0x000fe2000f8e02ff */
[----:B------:R-:W-:Y:S01]  /*1820*/  SEL R29, R10, R29, !P2 ;  /* 0x0000001d0a1d7207 */ /* 0x000fe20005000000 */
[----:B------:R-:W-:Y:S01]  /*1830*/  IMAD R64, R47, UR16, RZ ;  /* 0x000000102f407c24 */ /* 0x000fe2000f8e02ff */
[----:B------:R-:W-:Y:S01]  /*1840*/  IADD3.X R15, R15, UR9, RZ, P5, !PT ;  /* 0x000000090f0f7c10 */ /* 0x000fe2000affe4ff */
[----:B------:R-:W-:Y:S01]  /*1850*/  IMAD R72, R6, UR16, RZ ;  /* 0x0000001006487c24 */ /* 0x000fe2000f8e02ff */
[----:B------:R-:W-:Y:S01]  /*1860*/  IADD3 R11, P5, R33, UR8, RZ ;  /* 0x00000008210b7c10 */ /* 0x000fe2000ffbe0ff */
[----:B------:R-:W-:Y:S01]  /*1870*/  IMAD R29, R29, UR4, RZ ;  /* 0x000000041d1d7c24 */ /* 0x000fe2000f8e02ff */
[----:B------:R-:W-:Y:S01]  /*1880*/  IADD3 R14, P0, R23, UR8, RZ ;  /* 0x00000008170e7c10 */ /* 0x000fe2000ff1e0ff */
[----:B------:R-:W-:Y:S01]  /*1890*/  IMAD R73, R5, UR16, RZ ;  /* 0x0000001005497c24 */ /* 0x000fe2000f8e02ff */
[----:B------:R-:W-:Y:S01]  /*18a0*/  R2UR UR34, R12 ;  /* 0x000000000c2272ca */ /* 0x000fe200000e0000 */
[----:B------:R-:W-:Y:S01]  /*18b0*/  IMAD R74, R4, UR16, RZ ;  /* 0x00000010044a7c24 */ /* 0x000fe2000f8e02ff */
[----:B------:R-:W-:Y:S01]  /*18c0*/  SHF.R.S32.HI R12, RZ, 0x1f, R23 ;  /* 0x0000001fff0c7819 */ /* 0x000fe20000011417 */
[----:B------:R-:W-:Y:S01]  /*18d0*/  IMAD R75, R50, UR16, RZ ;  /* 0x00000010324b7c24 */ /* 0x000fe2000f8e02ff */
[C---:B------:R-:W-:Y:S01]  /*18e0*/  SEL R35, R10.reuse, R35, !P2 ;  /* 0x000000230a237207 */ /* 0x040fe20005000000 */
[----:B------:R-:W-:Y:S01]  /*18f0*/  IMAD R76, R49, UR16, RZ ;  /* 0x00000010314c7c24 */ /* 0x000fe2000f8e02ff */
[----:B------:R-:W-:Y:S01]  /*1900*/  SEL R37, R10, R37, !P2 ;  /* 0x000000250a257207 */ /* 0x000fe20005000000 */
[----:B------:R-:W-:Y:S01]  /*1910*/  IMAD R77, R48, UR16, RZ ;  /* 0x00000010304d7c24 */ /* 0x000fe2000f8e02ff */
[C---:B------:R-:W-:Y:S01]  /*1920*/  SEL R39, R10.reuse, R39, !P2 ;  /* 0x000000270a277207 */ /* 0x040fe20005000000 */
[----:B------:R-:W-:Y:S01]  /*1930*/  IMAD R35, R35, UR4, RZ ;  /* 0x0000000423237c24 */ /* 0x000fe2000f8e02ff */
[C---:B------:R-:W-:Y:S01]  /*1940*/  SEL R41, R10.reuse, R41, !P2 ;  /* 0x000000290a297207 */ /* 0x040fe20005000000 */
[----:B------:R-:W-:Y:S01]  /*1950*/  IMAD R37, R37, UR4, RZ ;  /* 0x0000000425257c24 */ /* 0x000fe2000f8e02ff */
[C---:B------:R-:W-:Y:S01]  /*1960*/  SEL R43, R10.reuse, R43, !P2 ;  /* 0x0000002b0a2b7207 */ /* 0x040fe20005000000 */
[----:B------:R-:W-:Y:S01]  /*1970*/  IMAD R39, R39, UR4, RZ ;  /* 0x0000000427277c24 */ /* 0x000fe2000f8e02ff */
[----:B------:R-:W-:Y:S01]  /*1980*/  SHF.R.S32.HI R18, RZ, 0x1f, R13 ;  /* 0x0000001fff127819 */ /* 0x000fe2000001140d */
[----:B------:R-:W-:Y:S01]  /*1990*/  IMAD R41, R41, UR4, RZ ;  /* 0x0000000429297c24 */ /* 0x000fe2000f8e02ff */
[----:B------:R-:W-:Y:S01]  /*19a0*/  R2UR UR35, R11 ;  /* 0x000000000b2372ca */ /* 0x000fe200000e0000 */
[----:B------:R-:W-:Y:S01]  /*19b0*/  IMAD R43, R43, UR4, RZ ;  /* 0x000000042b2b7c24 */ /* 0x000fe2000f8e02ff */
[----:B------:R-:W-:Y:S01]  /*19c0*/  SEL R10, R10, R45, !P2 ;  /* 0x0000002d0a0a7207 */ /* 0x000fe20005000000 */
[----:B------:R-:W-:Y:S01]  /*19d0*/  IMAD R78, R46, UR16, RZ ;  /* 0x000000102e4e7c24 */ /* 0x000fe2000f8e02ff */
[----:B------:R-:W-:Y:S01]  /*19e0*/  R2UR UR30, R14 ;  /* 0x000000000e1e72ca */ /* 0x000fe200000e0000 */
[----:B------:R-:W-:Y:S01]  /*19f0*/  IMAD R80, R44, UR16, RZ ;  /* 0x000000102c507c24 */ /* 0x000fe2000f8e02ff */
[----:B------:R-:W-:Y:S01]  /*1a00*/  SHF.R.S32.HI R11, RZ, 0x1f, R25 ;  /* 0x0000001fff0b7819 */ /* 0x000fe20000011419 */
[----:B------:R-:W-:Y:S01]  /*1a10*/  IMAD R10, R10, UR4, RZ ;  /* 0x000000040a0a7c24 */ /* 0x000fe2000f8e02ff */
[----:B------:R-:W-:Y:S01]  /*1a20*/  IADD3 R14, P2, R27, UR8, RZ ;  /* 0x000000081b0e7c10 */ /* 0x000fe2000ff5e0ff */
[----:B------:R-:W-:Y:S01]  /*1a30*/  UMOV UR4, URZ ;  /* 0x0000003f00047c82 */ /* 0x000fe20008000000 */
[----:B------:R-:W-:-:S02]  /*1a40*/  IADD3.X R12, R12, UR9, RZ, P0, !PT ;  /* 0x000000090c0c7c10 */ /* 0x000fc400087fe4ff */
[----:B------:R-:W-:Y:S02]  /*1a50*/  CS2R R24, SRZ ;  /* 0x0000000000187805 */ /* 0x000fe4000001ff00 */
[----:B------:R-:W-:Y:S01]  /*1a60*/  IADD3.X R18, R18, UR9, RZ, P3, !PT ;  /* 0x0000000912127c10 */ /* 0x000fe20009ffe4ff */
[----:B------:R-:W-:Y:S01]  /*1a70*/  IMAD R87, R34, UR16, RZ ;  /* 0x0000001022577c24 */ /* 0x000fe2000f8e02ff */
[----:B------:R-:W-:Y:S01]  /*1a80*/  SHF.R.S32.HI R31, RZ, 0x1f, R31 ;  /* 0x0000001fff1f7819 */ /* 0x000fe2000001141f */
[----:B------:R-:W-:Y:S01]  /*1a90*/  IMAD R89, R32, UR16, RZ ;  /* 0x0000001020597c24 */ /* 0x000fe2000f8e02ff */
[----:B------:R-:W-:Y:S02]  /*1aa0*/  IADD3 R13, P3, R29, UR8, RZ ;  /* 0x000000081d0d7c10 */ /* 0x000fe4000ff7e0ff */
[----:B------:R-:W-:Y:S02]  /*1ab0*/  IADD3.X R11, R11, UR9, RZ, P1, !PT ;  /* 0x000000090b0b7c10 */ /* 0x000fe40008ffe4ff */
[----:B------:R-:W-:-:S02]  /*1ac0*/  R2UR UR32, R14 ;  /* 0x000000000e2072ca */ /* 0x000fc400000e0000 */
[----:B------:R-:W-:Y:S02]  /*1ad0*/  SHF.R.S32.HI R33, RZ, 0x1f, R33 ;  /* 0x0000001fff217819 */ /* 0x000fe40000011421 */
[----:B------:R-:W-:Y:S02]  /*1ae0*/  SHF.R.S32.HI R14, RZ, 0x1f, R27 ;  /* 0x0000001fff0e7819 */ /* 0x000fe4000001141b */
[----:B------:R-:W-:Y:S02]  /*1af0*/  CS2R R26, SRZ ;  /* 0x00000000001a7805 */ /* 0x000fe4000001ff00 */
[----:B------:R-:W-:Y:S02]  /*1b00*/  R2UR UR44, R12 ;  /* 0x000000000c2c72ca */ /* 0x000fe400000e0000 */
[----:B------:R-:W-:Y:S02]  /*1b10*/  IADD3.X R12, R31, UR9, RZ, P4, !PT ;  /* 0x000000091f0c7c10 */ /* 0x000fe4000a7fe4ff */
[----:B------:R-:W-:-:S02]  /*1b20*/  CS2R R30, SRZ ;  /* 0x00000000001e7805 */ /* 0x000fc4000001ff00 */
[----:B------:R-:W-:Y:S02]  /*1b30*/  R2UR UR33, R13 ;  /* 0x000000000d2172ca */ /* 0x000fe400000e0000 */
[----:B------:R-:W-:Y:S02]  /*1b40*/  R2UR UR45, R11 ;  /* 0x000000000b2d72ca */ /* 0x000fe400000e0000 */
[----:B------:R-:W-:Y:S02]  /*1b50*/  SHF.R.S32.HI R13, RZ, 0x1f, R29 ;  /* 0x0000001fff0d7819 */ /* 0x000fe4000001141d */
[----:B------:R-:W-:Y:S02]  /*1b60*/  CS2R R28, SRZ ;  /* 0x00000000001c7805 */ /* 0x000fe4000001ff00 */
[----:B------:R-:W-:Y:S02]  /*1b70*/  IADD3.X R11, R33, UR9, RZ, P5, !PT ;  /* 0x00000009210b7c10 */ /* 0x000fe4000affe4ff */
[----:B------:R-:W-:-:S02]  /*1b80*/  IADD3.X R14, R14, UR9, RZ, P2, !PT ;  /* 0x000000090e0e7c10 */ /* 0x000fc400097fe4ff */
[----:B------:R-:W-:Y:S02]  /*1b90*/  R2UR UR48, R12 ;  /* 0x000000000c3072ca */ /* 0x000fe400000e0000 */
[----:B------:R-:W-:Y:S02]  /*1ba0*/  IADD3 R21, P1, R37, UR8, RZ ;  /* 0x0000000825157c10 */ /* 0x000fe4000ff3e0ff */
[----:B------:R-:W-:Y:S02]  /*1bb0*/  IADD3 R20, P2, R39, UR8, RZ ;  /* 0x0000000827147c10 */ /* 0x000fe4000ff5e0ff */
[----:B------:R-:W-:Y:S02]  /*1bc0*/  SHF.R.S32.HI R12, RZ, 0x1f, R39 ;  /* 0x0000001fff0c7819 */ /* 0x000fe40000011427 */
[----:B------:R-:W-:Y:S02]  /*1bd0*/  IADD3.X R13, R13, UR9, RZ, P3, !PT ;  /* 0x000000090d0d7c10 */ /* 0x000fe40009ffe4ff */
[----:B------:R-:W-:-:S02]  /*1be0*/  R2UR UR49, R11 ;  /* 0x000000000b3172ca */ /* 0x000fc400000e0000 */
[----:B------:R-:W-:Y:S02]  /*1bf0*/  IADD3 R19, P3, R41, UR8, RZ ;  /* 0x0000000829137c10 */ /* 0x000fe4000ff7e0ff */
[----:B------:R-:W-:Y:S02]  /*1c00*/  R2UR UR46, R14 ;  /* 0x000000000e2e72ca */ /* 0x000fe400000e0000 */
[----:B------:R-:W-:Y:S02]  /*1c10*/  SHF.R.S32.HI R11, RZ, 0x1f, R41 ;  /* 0x0000001fff0b7819 */ /* 0x000fe40000011429 */
[----:B------:R-:W-:Y:S02]  /*1c20*/  IADD3 R22, P0, R35, UR8, RZ ;  /* 0x0000000823167c10 */ /* 0x000fe4000ff1e0ff */
[----:B------:R-:W-:Y:S02]  /*1c30*/  SHF.R.S32.HI R14, RZ, 0x1f, R35 ;  /* 0x0000001fff0e7819 */ /* 0x000fe40000011423 */
[----:B------:R-:W-:-:S02]  /*1c40*/  R2UR UR37, R21 ;  /* 0x00000000152572ca */ /* 0x000fc400000e0000 */
[----:B------:R-:W-:Y:S02]  /*1c50*/  R2UR UR40, R18 ;  /* 0x00000000122872ca */ /* 0x000fe400000e0000 */
[----:B------:R-:W-:Y:S02]  /*1c60*/  IADD3.X R12, R12, UR9, RZ, P2, !PT ;  /* 0x000000090c0c7c10 */ /* 0x000fe400097fe4ff */
[----:B------:R-:W-:Y:S02]  /*1c70*/  SHF.R.S32.HI R21, RZ, 0x1f, R10 ;  /* 0x0000001fff157819 */ /* 0x000fe4000001140a */
[----:B------:R-:W-:Y:S01]  /*1c80*/  IADD3 R18, P2, R10, UR8, RZ ;  /* 0x000000080a127c10 */ /* 0x000fe2000ff5e0ff */
[----:B------:R-:W-:Y:S01]  /*1c90*/  IMAD.SHL.U32 R10, R0, 0x10, RZ ;  /* 0x00000010000a7824 */ /* 0x000fe200078e00ff */
[----:B------:R-:W-:Y:S02]  /*1ca0*/  IADD3.X R11, R11, UR9, RZ, P3, !PT ;  /* 0x000000090b0b7c10 */ /* 0x000fe40009ffe4ff */
[----:B------:R-:W-:-:S02]  /*1cb0*/  R2UR UR36, R22 ;  /* 0x00000000162472ca */ /* 0x000fc400000e0000 */
[----:B------:R-:W-:Y:S02]  /*1cc0*/  R2UR UR47, R13 ;  /* 0x000000000d2f72ca */ /* 0x000fe400000e0000 */
[----:B------:R-:W-:Y:S02]  /*1cd0*/  IADD3.X R14, R14, UR9, RZ, P0, !PT ;  /* 0x000000090e0e7c10 */ /* 0x000fe400087fe4ff */
[----:B------:R-:W-:Y:S02]  /*1ce0*/  SHF.R.S32.HI R13, RZ, 0x1f, R37 ;  /* 0x0000001fff0d7819 */ /* 0x000fe40000011425 */
[----:B------:R-:W-:Y:S02]  /*1cf0*/  IADD3 R22, P0, R9, UR10, RZ ;  /* 0x0000000a09167c10 */ /* 0x000fe4000ff1e0ff */
[----:B------:R-:W-:Y:S02]  /*1d00*/  R2UR UR53, R11 ;  /* 0x000000000b3572ca */ /* 0x000fe400000e0000 */
[----:B------:R-:W-:-:S02]  /*1d10*/  R2UR UR39, R19 ;  /* 0x00000000132772ca */ /* 0x000fc400000e0000 */
[----:B------:R-:W-:Y:S02]  /*1d20*/  LOP3.LUT R11, R10, 0x70, RZ, 0xc0, !PT ;  /* 0x000000700a0b7812 */ /* 0x000fe400078ec0ff */
[----:B------:R-:W-:Y:S02]  /*1d30*/  IADD3.X R13, R13, UR9, RZ, P1, !PT ;  /* 0x000000090d0d7c10 */ /* 0x000fe40008ffe4ff */
[----:B------:R-:W-:Y:S01]  /*1d40*/  LEA.HI.X.SX32 R19, R9, UR11, 0x1, P0 ;  /* 0x0000000b09137c11 */ /* 0x000fe200080f0eff */
[----:B------:R-:W-:Y:S01]  /*1d50*/  IMAD R11, R2, 0x80, R11 ;  /* 0x00000080020b7824 */ /* 0x000fe200078e020b */
[----:B------:R-:W-:Y:S02]  /*1d60*/  ISETP.NE.U32.AND P0, PT, R3, RZ, PT ;  /* 0x000000ff0300720c */ /* 0x000fe40003f05070 */
[----:B------:R-:W-:Y:S02]  /*1d70*/  R2UR UR51, R13 ;  /* 0x000000000d3372ca */ /* 0x000fe400000e0000 */
[----:B------:R-:W-:-:S02]  /*1d80*/  SEL R13, RZ, 0x90, !P0 ;  /* 0x00000090ff0d7807 */ /* 0x000fc40004000000 */
[----:B------:R-:W-:Y:S02]  /*1d90*/  R2UR UR38, R20 ;  /* 0x00000000142672ca */ /* 0x000fe400000e0000 */
[----:B------:R-:W-:Y:S02]  /*1da0*/  SHF.R.S32.HI R23, RZ, 0x1f, R43 ;  /* 0x0000001fff177819 */ /* 0x000fe4000001142b */
[----:B------:R-:W-:Y:S01]  /*1db0*/  IADD3 R20, P1, R43, UR8, RZ ;  /* 0x000000082b147c10 */ /* 0x000fe2000ff3e0ff */
[----:B------:R-:W-:Y:S01]  /*1dc0*/  UIADD3 UR8, UP0, UR13, 0x2, URZ ;  /* 0x000000020d087890 */ /* 0x000fe2000ff1e03f */
[----:B------:R-:W-:Y:S02]  /*1dd0*/  IADD3.X R17, R17, UR9, RZ, P6, !PT ;  /* 0x0000000911117c10 */ /* 0x000fe4000b7fe4ff */
[----:B------:R-:W-:Y:S02]  /*1de0*/  LOP3.LUT R90, R13, 0x7f, R0, 0x78, !PT ;  /* 0x0000007f0d5a7812 */ /* 0x000fe400078e7800 */
[----:B------:R-:W-:-:S02]  /*1df0*/  LOP3.LUT R91, R11, R4, RZ, 0xfc, !PT ;  /* 0x000000040b5b7212 */ /* 0x000fc400078efcff */
[----:B------:R-:W-:Y:S02]  /*1e00*/  LOP3.LUT R33, R4, 0x34, RZ, 0xfc, !PT ;  /* 0x0000003404217812 */ /* 0x000fe400078efcff */
[----:B------:R-:W-:Y:S02]  /*1e10*/  LEA.HI R35, R0, 0x3c, RZ, 0x1a ;  /* 0x0000003c00237811 */ /* 0x000fe400078fd0ff */
[C---:B------:R-:W-:Y:S01]  /*1e20*/  LOP3.LUT R36, R4.reuse, 0x40, RZ, 0xfc, !PT ;  /* 0x0000004004247812 */ /* 0x040fe200078efcff */
[----:B------:R-:W-:Y:S01]  /*1e30*/  IMAD R88, R33, UR16, RZ ;  /* 0x0000001021587c24 */ /* 0x000fe2000f8e02ff */
[C---:B------:R-:W-:Y:S01]  /*1e40*/  LOP3.LUT R37, R4.reuse, 0x44, RZ, 0xfc, !PT ;  /* 0x0000004404257812 */ /* 0x040fe200078efcff */
[----:B------:R-:W-:Y:S01]  /*1e50*/  IMAD R71, R35, UR16, RZ ;  /* 0x0000001023477c24 */ /* 0x000fe2000f8e02ff */
[----:B------:R-:W-:Y:S01]  /*1e60*/  LOP3.LUT R38, R4, 0x48, RZ, 0xfc, !PT ;  /* 0x0000004804267812 */ /* 0x000fe200078efcff */
[----:B------:R-:W-:Y:S01]  /*1e70*/  IMAD R86, R36, UR16, RZ ;  /* 0x0000001024567c24 */ /* 0x000fe2000f8e02ff */
[----:B------:R-:W-:Y:S01]  /*1e80*/  LEA.HI R39, R0, 0x4c, RZ, 0x1a ;  /* 0x0000004c00277811 */ /* 0x000fe200078fd0ff */
[----:B------:R-:W-:Y:S01]  /*1e90*/  IMAD R85, R37, UR16, RZ ;  /* 0x0000001025557c24 */ /* 0x000fe2000f8e02ff */
[----:B------:R-:W-:Y:S01]  /*1ea0*/  LOP3.LUT R40, R4, 0x50, RZ, 0xfc, !PT ;  /* 0x0000005004287812 */ /* 0x000fe200078efcff */
        /* <DEDUP_REMOVED lines=9> */
[----:B------:R-:W-:Y:S01]  /*1f40*/  IADD3.X R23, R23, UR9, RZ, P1, !PT ;  /* 0x0000000917177c10 */ /* 0x000fe20008ffe4ff */
[----:B------:R-:W-:Y:S01]  /*1f50*/  IMAD R65, R43, UR16, RZ ;  /* 0x000000102b417c24 */ /* 0x000fe2000f8e02ff */
[----:B------:R-:W-:Y:S01]  /*1f60*/  IADD3.X R21, R21, UR9, RZ, P2, !PT ;  /* 0x0000000915157c10 */ /* 0x000fe200097fe4ff */
[----:B------:R-:W-:Y:S01]  /*1f70*/  UIADD3.X UR9, UR4, 0x40000040, URZ, UP0, !UPT ;  /* 0x4000004004097890 */ /* 0x000fe200087fe43f */
[----:B------:R-:W-:Y:S01]  /*1f80*/  R2UR UR41, R17 ;  /* 0x00000000112972ca */ /* 0x000fe200000e0000 */
[----:B------:R-:W-:Y:S01]  /*1f90*/  IMAD R79, R45, UR16, RZ ;  /* 0x000000102d4f7c24 */ /* 0x000fe2000f8e02ff */
[----:B------:R-:W-:Y:S01]  /*1fa0*/  R2UR UR42, R16 ;  /* 0x00000000102a72ca */ /* 0x000fe200000e0000 */
[----:B------:R-:W-:Y:S01]  /*1fb0*/  UIADD3.64 UR16, UR8, 0x2, URZ ;  /* 0x0000000208107897 */ /* 0x000fe2000fffe03f */
[----:B------:R-:W-:Y:S01]  /*1fc0*/  R2UR UR43, R15 ;  /* 0x000000000f2b72ca */ /* 0x000fe200000e0000 */
[----:B------:R-:W-:Y:S01]  /*1fd0*/  UIADD3.64 UR20, UR8, 0x4, URZ ;  /* 0x0000000408147897 */ /* 0x000fe2000fffe03f */
[----:B------:R-:W-:-:S02]  /*1fe0*/  R2UR UR50, R14 ;  /* 0x000000000e3272ca */ /* 0x000fc400000e0000 */
[----:B------:R-:W-:Y:S02]  /*1ff0*/  R2UR UR52, R12 ;  /* 0x000000000c3472ca */ /* 0x000fe400000e0000 */
[----:B------:R-:W-:Y:S02]  /*2000*/  SHF.R.U32.HI R9, RZ, 0x5, R0 ;  /* 0x00000005ff097819 */ /* 0x000fe40000011600 */
[C---:B------:R-:W-:Y:S02]  /*2010*/  LOP3.LUT R93, R90.reuse, 0x20, RZ, 0x3c, !PT ;  /* 0x000000205a5d7812 */ /* 0x040fe400078e3cff */
[C---:B------:R-:W-:Y:S02]  /*2020*/  LOP3.LUT R94, R90.reuse, 0x40, RZ, 0x3c, !PT ;  /* 0x000000405a5e7812 */ /* 0x040fe400078e3cff */
[----:B------:R-:W-:Y:S02]  /*2030*/  LOP3.LUT R17, R90, 0x60, RZ, 0x3c, !PT ;  /* 0x000000605a117812 */ /* 0x000fe400078e3cff */
[----:B------:R-:W-:-:S02]  /*2040*/  LOP3.LUT R16, R91, 0x10, RZ, 0x3c, !PT ;  /* 0x000000105b107812 */ /* 0x000fc400078e3cff */
[C---:B------:R-:W-:Y:S02]  /*2050*/  LOP3.LUT R15, R91.reuse, 0x20, RZ, 0x3c, !PT ;  /* 0x000000205b0f7812 */ /* 0x040fe400078e3cff */
[C---:B------:R-:W-:Y:S02]  /*2060*/  LOP3.LUT R14, R91.reuse, 0x30, RZ, 0x3c, !PT ;  /* 0x000000305b0e7812 */ /* 0x040fe400078e3cff */
[C---:B------:R-:W-:Y:S02]  /*2070*/  LOP3.LUT R13, R91.reuse, 0x40, RZ, 0x3c, !PT ;  /* 0x000000405b0d7812 */ /* 0x040fe400078e3cff */
[C---:B------:R-:W-:Y:S02]  /*2080*/  LOP3.LUT R12, R91.reuse, 0x50, RZ, 0x3c, !PT ;  /* 0x000000505b0c7812 */ /* 0x040fe400078e3cff */
[C---:B------:R-:W-:Y:S02]  /*2090*/  LOP3.LUT R11, R91.reuse, 0x60, RZ, 0x3c, !PT ;  /* 0x000000605b0b7812 */ /* 0x040fe400078e3cff */
[----:B------:R-:W-:-:S07]  /*20a0*/  LOP3.LUT R10, R91, 0x70, RZ, 0x3c, !PT ;  /* 0x000000705b0a7812 */ /* 0x000fce00078e3cff */
.L_x_2:
[C---:B------:R-:W-:Y:S02]  /*20b0*/  ISETP.GE.AND P0, PT, R4.reuse, UR15, PT ;  /* 0x0000000f04007c0c */ /* 0x040fe4000bf06270 */
[----:B------:R-:W-:Y:S02]  /*20c0*/  LOP3.LUT R66, R4, 0x4, RZ, 0xfc, !PT ;  /* 0x0000000404427812 */ /* 0x000fe400078efcff */
[-C--:B------:R-:W-:Y:S02]  /*20d0*/  IADD3 R68, P2, R74, R22.reuse, RZ ;  /* 0x000000164a447210 */ /* 0x080fe40007f5e0ff */
[----:B------:R-:W-:Y:S02]  /*20e0*/  ISETP.GE.AND P3, PT, R66, UR15, PT ;  /* 0x0000000f42007c0c */ /* 0x000fe4000bf66270 */
[----:B------:R-:W-:Y:S02]  /*20f0*/  IADD3 R98, P1, R57, R22, RZ ;  /* 0x0000001639627210 */ /* 0x000fe40007f3e0ff */
[----:B------:R-:W-:-:S02]  /*2100*/  LOP3.LUT R66, R4, 0x8, RZ, 0xfc, !PT ;  /* 0x0000000804427812 */ /* 0x000fc400078efcff */
[----:B------:R-:W-:Y:S02]  /*2110*/  PRMT R110, RZ, 0x7610, R110 ;  /* 0x00007610ff6e7816 */ /* 0x000fe4000000006e */
[-C--:B------:R-:W-:Y:S02]  /*2120*/  LEA.HI.X.SX32 R69, R74, R19.reuse, 0x1, P2 ;  /* 0x000000134a457211 */ /* 0x080fe400010f0eff */
[----:B------:R-:W-:Y:S02]  /*2130*/  LEA.HI.X.SX32 R99, R57, R19, 0x1, P1 ;  /* 0x0000001339637211 */ /* 0x000fe400008f0eff */
[----:B------:R-:W-:Y:S01]  /*2140*/  ISETP.GE.AND P2, PT, R66, UR15, PT ;  /* 0x0000000f42007c0c */ /* 0x000fe2000bf46270 */
[----:B------:R0:W2:Y:S01]  /*2150*/  @!P0 LDG.E.U8 R110, desc[UR24][R68.64] ;  /* 0x00000018446e8981 */ /* 0x0000a2000c1e1100 */
[----:B------:R-:W-:Y:S02]  /*2160*/  IADD3 R96, P1, R56, R22, RZ ;  /* 0x0000001638607210 */ /* 0x000fe40007f3e0ff */
[----:B------:R-:W-:-:S02]  /*2170*/  LOP3.LUT R95, R4, 0x10, RZ, 0xfc, !PT ;  /* 0x00000010045f7812 */ /* 0x000fc400078efcff */
[----:B------:R-:W-:Y:S02]  /*2180*/  IADD3 R66, P0, R73, R22, RZ ;  /* 0x0000001649427210 */ /* 0x000fe40007f1e0ff */
[-C--:B------:R-:W-:Y:S02]  /*2190*/  LEA.HI.X.SX32 R97, R56, R19.reuse, 0x1, P1 ;  /* 0x0000001338617211 */ /* 0x080fe400008f0eff */
[----:B------:R-:W-:Y:S02]  /*21a0*/  ISETP.GE.AND P1, PT, R95, UR15, PT ;  /* 0x0000000f5f007c0c */ /* 0x000fe4000bf26270 */
[----:B------:R-:W-:Y:S02]  /*21b0*/  PRMT R121, RZ, 0x7610, R121 ;  /* 0x00007610ff797816 */ /* 0x000fe40000000079 */
[----:B------:R-:W-:Y:S02]  /*21c0*/  LEA.HI.X.SX32 R67, R73, R19, 0x1, P0 ;  /* 0x0000001349437211 */ /* 0x000fe400000f0eff */
[----:B------:R-:W-:-:S02]  /*21d0*/  ISETP.GE.AND P4, PT, R5, UR15, PT ;  /* 0x0000000f05007c0c */ /* 0x000fc4000bf86270 */
[C---:B0-----:R-:W-:Y:S01]  /*21e0*/  IADD3 R68, P0, R55.reuse, R22, RZ ;  /* 0x0000001637447210 */ /* 0x041fe20007f1e0ff */
[----:B------:R-:W3:Y:S01]  /*21f0*/  @!P2 LDG.E.U8 R121, desc[UR24][R96.64] ;  /* 0x000000186079a981 */ /* 0x000ee2000c1e1100 */
[----:B------:R-:W-:Y:S02]  /*2200*/  PRMT R112, RZ, 0x7610, R112 ;  /* 0x00007610ff707816 */ /* 0x000fe40000000070 */
[----:B------:R-:W-:Y:S02]  /*2210*/  LOP3.LUT R95, R4, 0x14, RZ, 0xfc, !PT ;  /* 0x00000014045f7812 */ /* 0x000fe400078efcff */
[----:B------:R-:W-:Y:S02]  /*2220*/  PRMT R101, RZ, 0x7610, R101 ;  /* 0x00007610ff657816 */ /* 0x000fe40000000065 */
[----:B------:R-:W-:Y:S01]  /*2230*/  LEA.HI.X.SX32 R69, R55, R19, 0x1, P0 ;  /* 0x0000001337457211 */ /* 0x000fe200000f0eff */
[----:B------:R0:W4:Y:S01]  /*2240*/  @!P3 LDG.E.U8 R112, desc[UR24][R98.64] ;  /* 0x000000186270b981 */ /* 0x000122000c1e1100 */
[----:B------:R-:W-:-:S02]  /*2250*/  ISETP.GE.AND P2, PT, R95, UR15, PT ;  /* 0x0000000f5f007c0c */ /* 0x000fc4000bf46270 */
[----:B------:R-:W-:Y:S01]  /*2260*/  LOP3.LUT R95, R4, 0x18, RZ, 0xfc, !PT ;  /* 0x00000018045f7812 */ /* 0x000fe200078efcff */
[----:B------:R-:W5:Y:S01]  /*2270*/  @!P1 LDG.E.U8 R101, desc[UR24][R68.64] ;  /* 0x0000001844659981 */ /* 0x000f62000c1e1100 */
[----:B------:R-:W-:Y:S02]  /*2280*/  PRMT R124, RZ, 0x7610, R124 ;  /* 0x00007610ff7c7816 */ /* 0x000fe4000000007c */
[----:B------:R-:W-:Y:S02]  /*2290*/  ISETP.GE.AND P1, PT, R95, UR15, PT ;  /* 0x0000000f5f007c0c */ /* 0x000fe4000bf26270 */
[C---:B0-----:R-:W-:Y:S02]  /*22a0*/  IADD3 R98, P0, R54.reuse, R22, RZ ;  /* 0x0000001636627210 */ /* 0x041fe40007f1e0ff */
[----:B------:R0:W5:Y:S02]  /*22b0*/  @!P4 LDG.E.U8 R124, desc[UR24][R66.64] ;  /* 0x00000018427cc981 */ /* 0x000164000c1e1100 */
[----:B------:R-:W-:-:S02]  /*22c0*/  LEA.HI.X.SX32 R99, R54, R19, 0x1, P0 ;  /* 0x0000001336637211 */ /* 0x000fc400000f0eff */
[----:B------:R-:W-:Y:S02]  /*22d0*/  PRMT R111, RZ, 0x7610, R111 ;  /* 0x00007610ff6f7816 */ /* 0x000fe4000000006f */
[----:B0-----:R-:W-:-:S04]  /*22e0*/  IADD3 R66, P0, R53, R22, RZ ;  /* 0x0000001635427210 */ /* 0x001fc80007f1e0ff */
[----:B------:R-:W-:Y:S02]  /*22f0*/  LEA.HI.X.SX32 R67, R53, R19, 0x1, P0 ;  /* 0x0000001335437211 */ /* 0x000fe400000f0eff */
[----:B------:R-:W-:-:S03]  /*2300*/  PRMT R105, RZ, 0x7610, R105 ;  /* 0x00007610ff697816 */ /* 0x000fc60000000069 */
[----:B------:R-:W5:Y:S01]  /*2310*/  @!P1 LDG.E.U8 R111, desc[UR24][R66.64] ;  /* 0x00000018426f9981 */ /* 0x000f62000c1e1100 */
[----:B------:R-:W-:Y:S02]  /*2320*/  LOP3.LUT R95, R4, 0x20, RZ, 0xfc, !PT ;  /* 0x00000020045f7812 */ /* 0x000fe400078efcff */
[-C--:B------:R-:W-:Y:S01]  /*2330*/  IADD3 R68, P0, R72, R22.reuse, RZ ;  /* 0x0000001648447210 */ /* 0x080fe20007f1e0ff */
[----:B------:R0:W5:Y:S01]  /*2340*/  @!P2 LDG.E.U8 R105, desc[UR24][R98.64] ;  /* 0x000000186269a981 */ /* 0x000162000c1e1100 */
[----:B------:R-:W-:Y:S02]  /*2350*/  ISETP.GE.AND P2, PT, R6, UR15, PT ;  /* 0x0000000f06007c0c */ /* 0x000fe4000bf46270 */
[----:B------:R-:W-:Y:S02]  /*2360*/  ISETP.GE.AND P1, PT, R95, UR15, PT ;  /* 0x0000000f5f007c0c */ /* 0x000fe4000bf26270 */
[----:B------:R-:W-:Y:S02]  /*2370*/  LEA.HI.X.SX32 R69, R72, R19, 0x1, P0 ;  /* 0x0000001348457211 */ /* 0x000fe400000f0eff */
[----:B------:R-:W-:-:S02]  /*2380*/  IADD3 R106, P0, R61, R22, RZ ;  /* 0x000000163d6a7210 */ /* 0x000fc40007f1e0ff */
[----:B------:R-:W-:Y:S02]  /*2390*/  PRMT R97, RZ, 0x7610, R97 ;  /* 0x00007610ff617816 */ /* 0x000fe40000000061 */
[C---:B------:R-:W-:Y:S02]  /*23a0*/  LOP3.LUT R95, R4.reuse, 0x24, RZ, 0xfc, !PT ;  /* 0x00000024045f7812 */ /* 0x040fe400078efcff */
[----:B0-----:R-:W-:Y:S02]  /*23b0*/  PRMT R98, RZ, 0x7610, R98 ;  /* 0x00007610ff627816 */ /* 0x001fe40000000062 */
[----:B------:R-:W-:Y:S01]  /*23c0*/  LEA.HI.X.SX32 R107, R61, R19, 0x1, P0 ;  /* 0x000000133d6b7211 */ /* 0x000fe200000f0eff */
[----:B------:R0:W5:Y:S01]  /*23d0*/  @!P2 LDG.E.U8 R97, desc[UR24][R68.64] ;  /* 0x000000184461a981 */ /* 0x000162000c1e1100 */
[----:B------:R-:W-:Y:S02]  /*23e0*/  ISETP.GE.AND P3, PT, R95, UR15, PT ;  /* 0x0000000f5f007c0c */ /* 0x000fe4000bf66270 */
[----:B------:R-:W-:Y:S01]  /*23f0*/  LOP3.LUT R67, R4, 0x28, RZ, 0xfc, !PT ;  /* 0x0000002804437812 */ /* 0x000fe200078efcff */
[----:B------:R-:W5:Y:S01]  /*2400*/  @!P1 LDG.E.U8 R98, desc[UR24][R106.64] ;  /* 0x000000186a629981 */ /* 0x000f62000c1e1100 */
[----:B------:R-:W-:-:S02]  /*2410*/  IADD3 R66, P0, R60, R22, RZ ;  /* 0x000000163c427210 */ /* 0x000fc40007f1e0ff */
[----:B------:R-:W-:Y:S02]  /*2420*/  LEA.HI R95, R0, 0x2c, RZ, 0x1a ;  /* 0x0000002c005f7811 */ /* 0x000fe400078fd0ff */
[----:B------:R-:W-:Y:S02]  /*2430*/  ISETP.GE.AND P4, PT, R67, UR15, PT ;  /* 0x0000000f43007c0c */ /* 0x000fe4000bf86270 */
[----:B------:R-:W-:Y:S02]  /*2440*/  PRMT R102, RZ, 0x7610, R102 ;  /* 0x00007610ff667816 */ /* 0x000fe40000000066 */
[----:B------:R-:W-:Y:S02]  /*2450*/  LEA.HI.X.SX32 R67, R60, R19, 0x1, P0 ;  /* 0x000000133c437211 */ /* 0x000fe400000f0eff */
[----:B------:R-:W-:Y:S02]  /*2460*/  ISETP.GE.AND P1, PT, R95, UR15, PT ;  /* 0x0000000f5f007c0c */ /* 0x000fe4000bf26270 */
[----:B------:R-:W-:Y:S01]  /*2470*/  IADD3 R116, P0, R58, R22, RZ ;  /* 0x000000163a747210 */ /* 0x000fe20007f1e0ff */
[----:B------:R1:W5:Y:S01]  /*2480*/  @!P3 LDG.E.U8 R102, desc[UR24][R66.64] ;  /* 0x000000184266b981 */ /* 0x000362000c1e1100 */
[----:B------:R-:W-:-:S02]  /*2490*/  PRMT R96, RZ, 0x7610, R96 ;  /* 0x00007610ff607816 */ /* 0x000fc40000000060 */
[-C--:B------:R-:W-:Y:S02]  /*24a0*/  LEA.HI.X.SX32 R117, R58, R19.reuse, 0x1, P0 ;  /* 0x000000133a757211 */ /* 0x080fe400000f0eff */
[CC--:B0-----:R-:W-:Y:S02]  /*24b0*/  IADD3 R68, P2, R59.reuse, R22.reuse, RZ ;  /* 0x000000163b447210 */ /* 0x0c1fe40007f5e0ff */
[----:B------:R-:W-:Y:S02]  /*24c0*/  ISETP.GE.AND P3, PT, R32, UR15, PT ;  /* 0x0000000f20007c0c */ /* 0x000fe4000bf66270 */
[----:B------:R-:W-:Y:S01]  /*24d0*/  PRMT R108, RZ, 0x7610, R108 ;  /* 0x00007610ff6c7816 */ /* 0x000fe2000000006c */
[----:B------:R-:W5:Y:S01]  /*24e0*/  @!P1 LDG.E.U8 R96, desc[UR24][R116.64] ;  /* 0x0000001874609981 */ /* 0x000f62000c1e1100 */
[----:B------:R-:W-:Y:S02]  /*24f0*/  LEA.HI.X.SX32 R69, R59, R19, 0x1, P2 ;  /* 0x000000133b457211 */ /* 0x000fe400010f0eff */
[----:B------:R-:W-:-:S02]  /*2500*/  IADD3 R114, P2, R89, R22, RZ ;  /* 0x0000001659727210 */ /* 0x000fc40007f5e0ff */
[----:B------:R-:W-:Y:S01]  /*2510*/  PRMT R103, RZ, 0x7610, R103 ;  /* 0x00007610ff677816 */ /* 0x000fe20000000067 */
[----:B------:R0:W5:Y:S01]  /*2520*/  @!P4 LDG.E.U8 R108, desc[UR24][R68.64] ;  /* 0x00000018446cc981 */ /* 0x000162000c1e1100 */
[----:B------:R-:W-:Y:S02]  /*2530*/  LEA.HI.X.SX32 R115, R89, R19, 0x1, P2 ;  /* 0x0000001359737211 */ /* 0x000fe400010f0eff */
[----:B------:R-:W-:Y:S02]  /*2540*/  ISETP.GE.AND P2, PT, R34, UR15, PT ;  /* 0x0000000f22007c0c */ /* 0x000fe4000bf46270 */
[----:B------:R-:W-:Y:S01]  /*2550*/  ISETP.GE.AND P0, PT, R33, UR15, PT ;  /* 0x0000000f21007c0c */ /* 0x000fe2000bf06270 */
[----:B------:R0:W5:Y:S01]  /*2560*/  @!P3 LDG.E.U8 R103, desc[UR24][R114.64] ;  /* 0x000000187267b981 */ /* 0x000162000c1e1100 */
[-C--:B-1----:R-:W-:Y:S02]  /*2570*/  IADD3 R66, P1, R88, R22.reuse, RZ ;  /* 0x0000001658427210 */ /* 0x082fe40007f3e0ff */
[----:B0-----:R-:W-:-:S02]  /*2580*/  IADD3 R68, P4, R87, R22, RZ ;  /* 0x0000001657447210 */ /* 0x001fc40007f9e0ff */
[----:B------:R-:W-:Y:S02]  /*2590*/  PRMT R109, RZ, 0x7610, R109 ;  /* 0x00007610ff6d7816 */ /* 0x000fe4000000006d */
[-C--:B------:R-:W-:Y:S02]  /*25a0*/  LEA.HI.X.SX32 R69, R87, R19.reuse, 0x1, P4 ;  /* 0x0000001357457211 */ /* 0x080fe400020f0eff */
[----:B------:R-:W-:Y:S02]  /*25b0*/  PRMT R107, RZ, 0x7610, R107 ;  /* 0x00007610ff6b7816 */ /* 0x000fe4000000006b */
[----:B------:R-:W-:Y:S01]  /*25c0*/  LEA.HI.X.SX32 R67, R88, R19, 0x1, P1 ;  /* 0x0000001358437211 */ /* 0x000fe200008f0eff */
[----:B------:R-:W5:Y:S01]  /*25d0*/  @!P2 LDG.E.U8 R109, desc[UR24][R68.64] ;  /* 0x00000018446da981 */ /* 0x000f62000c1e1100 */
[----:B------:R-:W-:-:S03]  /*25e0*/  ISETP.GE.AND P1, PT, R35, UR15, PT ;  /* 0x0000000f23007c0c */ /* 0x000fc6000bf26270 */
[----:B------:R0:W5:Y:S01]  /*25f0*/  @!P0 LDG.E.U8 R107, desc[UR24][R66.64] ;  /* 0x00000018426b8981 */ /* 0x000162000c1e1100 */
[----:B------:R-:W-:Y:S02]  /*2600*/  ISETP.GE.AND P0, PT, R36, UR15, PT ;  /* 0x0000000f24007c0c */ /* 0x000fe4000bf06270 */
[CC--:B------:R-:W-:Y:S02]  /*2610*/  IADD3 R116, P3, R71.reuse, R22.reuse, RZ ;  /* 0x0000001647747210 */ /* 0x0c0fe40007f7e0ff */
[----:B------:R-:W-:Y:S02]  /*2620*/  PRMT R99, RZ, 0x7610, R99 ;  /* 0x00007610ff637816 */ /* 0x000fe40000000063 */
[----:B------:R-:W-:Y:S02]  /*2630*/  IADD3 R114, P4, R86, R22, RZ ;  /* 0x0000001656727210 */ /* 0x000fe40007f9e0ff */
[----:B------:R-:W-:Y:S02]  /*2640*/  LEA.HI.X.SX32 R117, R71, R19, 0x1, P3 ;  /* 0x0000001347757211 */ /* 0x000fe400018f0eff */
[----:B------:R-:W-:-:S02]  /*2650*/  PRMT R100, RZ, 0x7610, R100 ;  /* 0x00007610ff647816 */ /* 0x000fc40000000064 */
[-C--:B------:R-:W-:Y:S01]  /*2660*/  LEA.HI.X.SX32 R115, R86, R19.reuse, 0x1, P4 ;  /* 0x0000001356737211 */ /* 0x080fe200020f0eff */
[----:B------:R1:W5:Y:S04]  /*2670*/  @!P1 LDG.E.U8 R99, desc[UR24][R116.64] ;  /* 0x0000001874639981 */ /* 0x000368000c1e1100 */
[----:B------:R1:W5:Y:S01]  /*2680*/  @!P0 LDG.E.U8 R100, desc[UR24][R114.64] ;  /* 0x0000001872648981 */ /* 0x000362000c1e1100 */
[C---:B0-----:R-:W-:Y:S02]  /*2690*/  IADD3 R66, P3, R85.reuse, R22, RZ ;  /* 0x0000001655427210 */ /* 0x041fe40007f7e0ff */
[----:B------:R-:W-:Y:S02]  /*26a0*/  ISETP.GE.AND P1, PT, R38, UR15, PT ;  /* 0x0000000f26007c0c */ /* 0x000fe4000bf26270 */
[----:B------:R-:W-:-:S02]  /*26b0*/  LEA.HI.X.SX32 R67, R85, R19, 0x1, P3 ;  /* 0x0000001355437211 */ /* 0x000fc400018f0eff */
[----:B------:R-:W-:Y:S02]  /*26c0*/  ISETP.GE.AND P2, PT, R37, UR15, PT ;  /* 0x0000000f25007c0c */ /* 0x000fe4000bf46270 */
[-C--:B------:R-:W-:Y:S02]  /*26d0*/  IADD3 R68, P3, R84, R22.reuse, RZ ;  /* 0x0000001654447210 */ /* 0x080fe40007f7e0ff */
[----:B------:R-:W-:Y:S02]  /*26e0*/  PRMT R106, RZ, 0x7610, R106 ;  /* 0x00007610ff6a7816 */ /* 0x000fe4000000006a */
[----:B-1----:R-:W-:Y:S02]  /*26f0*/  IADD3 R116, P0, R70, R22, RZ ;  /* 0x0000001646747210 */ /* 0x002fe40007f1e0ff */
[----:B------:R-:W-:Y:S02]  /*2700*/  LEA.HI.X.SX32 R69, R84, R19, 0x1, P3 ;  /* 0x0000001354457211 */ /* 0x000fe400018f0eff */
[----:B------:R-:W-:-:S02]  /*2710*/  PRMT R104, RZ, 0x7610, R104 ;  /* 0x00007610ff687816 */ /* 0x000fc40000000068 */
[-C--:B------:R-:W-:Y:S01]  /*2720*/  LEA.HI.X.SX32 R117, R70, R19.reuse, 0x1, P0 ;  /* 0x0000001346757211 */ /* 0x080fe200000f0eff */
[----:B------:R-:W5:Y:S01]  /*2730*/  @!P1 LDG.E.U8 R106, desc[UR24][R68.64] ;  /* 0x00000018446a9981 */ /* 0x000f62000c1e1100 */
[----:B------:R-:W-:Y:S02]  /*2740*/  IADD3 R114, P0, R83, R22, RZ ;  /* 0x0000001653727210 */ /* 0x000fe40007f1e0ff */
[----:B------:R-:W-:Y:S01]  /*2750*/  ISETP.GE.AND P1, PT, R41, UR15, PT ;  /* 0x0000000f29007c0c */ /* 0x000fe2000bf26270 */
[----:B------:R0:W5:Y:S01]  /*2760*/  @!P2 LDG.E.U8 R104, desc[UR24][R66.64] ;  /* 0x000000184268a981 */ /* 0x000162000c1e1100 */
[----:B------:R-:W-:Y:S02]  /*2770*/  LEA.HI.X.SX32 R115, R83, R19, 0x1, P0 ;  /* 0x0000001353737211 */ /* 0x000fe400000f0eff */
[----:B------:R-:W-:Y:S02]  /*2780*/  ISETP.GE.AND P2, PT, R40, UR15, PT ;  /* 0x0000000f28007c0c */ /* 0x000fe4000bf46270 */
[----:B------:R-:W-:-:S02]  /*2790*/  PRMT R119, RZ, 0x7610, R119 ;  /* 0x00007610ff777816 */ /* 0x000fc40000000077 */
[----:B0-----:R-:W-:-:S04]  /*27a0*/  IADD3 R66, P0, R82, R22, RZ ;  /* 0x0000001652427210 */ /* 0x001fc80007f1e0ff */
[-C--:B------:R-:W-:Y:S02]  /*27b0*/  LEA.HI.X.SX32 R67, R82, R19.reuse, 0x1, P0 ;  /* 0x0000001352437211 */ /* 0x080fe400000f0eff */
[-C--:B------:R-:W-:Y:S02]  /*27c0*/  IADD3 R68, P0, R81, R22.reuse, RZ ;  /* 0x0000001651447210 */ /* 0x080fe40007f1e0ff */
[----:B------:R-:W-:Y:S01]  /*27d0*/  PRMT R95, RZ, 0x7610, R95 ;  /* 0x00007610ff5f7816 */ /* 0x000fe2000000005f */
[----:B------:R0:W5:Y:S01]  /*27e0*/  @!P1 LDG.E.U8 R119, desc[UR24][R66.64] ;  /* 0x0000001842779981 */ /* 0x000162000c1e1100 */
[----:B------:R-:W-:Y:S02]  /*27f0*/  ISETP.GE.AND P1, PT, R43, UR15, PT ;  /* 0x0000000f2b007c0c */ /* 0x000fe4000bf26270 */
[----:B------:R-:W-:Y:S02]  /*2800*/  LEA.HI.X.SX32 R69, R81, R19, 0x1, P0 ;  /* 0x0000001351457211 */ /* 0x000fe400000f0eff */
[----:B------:R1:W5:Y:S01]  /*2810*/  @!P2 LDG.E.U8 R95, desc[UR24][R114.64] ;  /* 0x00000018725fa981 */ /* 0x000362000c1e1100 */
[----:B0-----:R-:W-:-:S04]  /*2820*/  IADD3 R66, P0, R65, R22, RZ ;  /* 0x0000001641427210 */ /* 0x001fc80007f1e0ff */
[----:B------:R-:W-:Y:S02]  /*2830*/  LEA.HI.X.SX32 R67, R65, R19, 0x1, P0 ;  /* 0x0000001341437211 */ /* 0x000fe400000f0eff */
[----:B-1----:R-:W-:Y:S02]  /*2840*/  PRMT R115, RZ, 0x7610, R115 ;  /* 0x00007610ff737816 */ /* 0x002fe40000000073 */
[----:B------:R-:W-:-:S04]  /*2850*/  ISETP.GE.AND P4, PT, R39, UR15, PT ;  /* 0x0000000f27007c0c */ /* 0x000fc8000bf86270 */
[----:B------:R0:W5:Y:S01]  /*2860*/  @!P1 LDG.E.U8 R115, desc[UR24][R66.64] ;  /* 0x0000001842739981 */ /* 0x000162000c1e1100 */
[----:B------:R-:W-:Y:S02]  /*2870*/  ISETP.GE.AND P1, PT, R44, UR15, PT ;  /* 0x0000000f2c007c0c */ /* 0x000fe4000bf26270 */
[----:B------:R-:W-:Y:S02]  /*2880*/  PRMT R122, RZ, 0x7610, R122 ;  /* 0x00007610ff7a7816 */ /* 0x000fe4000000007a */
[----:B------:R-:W-:Y:S02]  /*2890*/  ISETP.GE.AND P2, PT, R42, UR15, PT ;  /* 0x0000000f2a007c0c */ /* 0x000fe4000bf46270 */
[----:B------:R-:W-:Y:S02]  /*28a0*/  PRMT R120, RZ, 0x7610, R120 ;  /* 0x00007610ff787816 */ /* 0x000fe40000000078 */
[----:B------:R1:W5:Y:S01]  /*28b0*/  @!P4 LDG.E.U8 R122, desc[UR24][R116.64] ;  /* 0x00000018747ac981 */ /* 0x000362000c1e1100 */
[----:B0-----:R-:W-:-:S04]  /*28c0*/  IADD3 R66, P0, R80, R22, RZ ;  /* 0x0000001650427210 */ /* 0x001fc80007f1e0ff */
[----:B------:R-:W-:Y:S02]  /*28d0*/  LEA.HI.X.SX32 R67, R80, R19, 0x1, P0 ;  /* 0x0000001350437211 */ /* 0x000fe400000f0eff */
[----:B-1----:R-:W-:-:S03]  /*28e0*/  PRMT R117, RZ, 0x7610, R117 ;  /* 0x00007610ff757816 */ /* 0x002fc60000000075 */
[----:B------:R-:W5:Y:S01]  /*28f0*/  @!P1 LDG.E.U8 R120, desc[UR24][R66.64] ;  /* 0x0000001842789981 */ /* 0x000f62000c1e1100 */
[----:B------:R-:W-:-:S03]  /*2900*/  ISETP.GE.AND P1, PT, R45, UR15, PT ;  /* 0x0000000f2d007c0c */ /* 0x000fc6000bf26270 */
[----:B------:R0:W5:Y:S01]  /*2910*/  @!P2 LDG.E.U8 R117, desc[UR24][R68.64] ;  /* 0x000000184475a981 */ /* 0x000162000c1e1100 */
[----:B------:R-:W-:Y:S02]  /*2920*/  PRMT R118, RZ, 0x7610, R118 ;  /* 0x00007610ff767816 */ /* 0x000fe40000000076 */
[----:B0-----:R-:W-:-:S04]  /*2930*/  IADD3 R68, P0, R79, R22, RZ ;  /* 0x000000164f447210 */ /* 0x001fc80007f1e0ff */
[----:B------:R-:W-:-:S05]  /*2940*/  LEA.HI.X.SX32 R69, R79, R19, 0x1, P0 ;  /* 0x000000134f457211 */ /* 0x000fca00000f0eff */
[----:B------:R-:W5:Y:S01]  /*2950*/  @!P1 LDG.E.U8 R118, desc[UR24][R68.64] ;  /* 0x0000001844769981 */ /* 0x000f62000c1e1100 */
[----:B------:R-:W-:Y:S02]  /*2960*/  ISETP.GE.AND P1, PT, R46, UR15, PT ;  /* 0x0000000f2e007c0c */ /* 0x000fe4000bf26270 */
[C---:B------:R-:W-:Y:S02]  /*2970*/  IADD3 R66, P0, R78.reuse, R22, RZ ;  /* 0x000000164e427210 */ /* 0x040fe40007f1e0ff */
[----:B------:R-:W-:Y:S02]  /*2980*/  PRMT R116, RZ, 0x7610, R116 ;  /* 0x00007610ff747816 */ /* 0x000fe40000000074 */
[----:B------:R-:W-:-:S07]  /*2990*/  LEA.HI.X.SX32 R67, R78, R19, 0x1, P0 ;  /* 0x000000134e437211 */ /* 0x000fce00000f0eff */
[----:B------:R0:W5:Y:S01]  /*29a0*/  @!P1 LDG.E.U8 R116, desc[UR24][R66.64] ;  /* 0x0000001842749981 */ /* 0x000162000c1e1100 */
[----:B------:R-:W-:Y:S02]  /*29b0*/  ISETP.GE.AND P1, PT, R47, UR15, PT ;  /* 0x0000000f2f007c0c */ /* 0x000fe4000bf26270 */
[----:B------:R-:W-:Y:S02]  /*29c0*/  PRMT R114, RZ, 0x7610, R114 ;  /* 0x00007610ff727816 */ /* 0x000fe40000000072 */
[----:B0-----:R-:W-:-:S04]  /*29d0*/  IADD3 R66, P0, R64, R22, RZ ;  /* 0x0000001640427210 */ /* 0x001fc80007f1e0ff */
[----:B------:R-:W-:-:S05]  /*29e0*/  LEA.HI.X.SX32 R67, R64, R19, 0x1, P0 ;  /* 0x0000001340437211 */ /* 0x000fca00000f0eff */
[----:B------:R0:W5:Y:S01]  /*29f0*/  @!P1 LDG.E.U8 R114, desc[UR24][R66.64] ;  /* 0x0000001842729981 */ /* 0x000162000c1e1100 */
[----:B------:R-:W-:Y:S02]  /*2a00*/  ISETP.GE.AND P1, PT, R48, UR15, PT ;  /* 0x0000000f30007c0c */ /* 0x000fe4000bf26270 */
[C---:B------:R-:W-:Y:S02]  /*2a10*/  IADD3 R68, P0, R77.reuse, R22, RZ ;  /* 0x000000164d447210 */ /* 0x040fe40007f1e0ff */
[----:B------:R-:W-:Y:S02]  /*2a20*/  PRMT R113, RZ, 0x7610, R113 ;  /* 0x00007610ff717816 */ /* 0x000fe40000000071 */
[----:B------:R-:W-:-:S07]  /*2a30*/  LEA.HI.X.SX32 R69, R77, R19, 0x1, P0 ;  /* 0x000000134d457211 */ /* 0x000fce00000f0eff */
[----:B------:R-:W5:Y:S01]  /*2a40*/  @!P1 LDG.E.U8 R113, desc[UR24][R68.64] ;  /* 0x0000001844719981 */ /* 0x000f62000c1e1100 */
[----:B------:R-:W-:Y:S02]  /*2a50*/  ISETP.GE.AND P1, PT, R49, UR15, PT ;  /* 0x0000000f31007c0c */ /* 0x000fe4000bf26270 */
[C---:B0-----:R-:W-:Y:S02]  /*2a60*/  IADD3 R66, P0, R76.reuse, R22, RZ ;  /* 0x000000164c427210 */ /* 0x041fe40007f1e0ff */
        /* <DEDUP_REMOVED lines=9> */
[----:B------:R-:W-:-:S04]  /*2b00*/  IADD3 R68, P0, R62, R22, RZ ;  /* 0x000000163e447210 */ /* 0x000fc80007f1e0ff */
[----:B------:R-:W-:Y:S02]  /*2b10*/  LEA.HI.X.SX32 R69, R62, R19, 0x1, P0 ;  /* 0x000000133e457211 */ /* 0x000fe400000f0eff */
[----:B0-----:R-:W-:-:S06]  /*2b20*/  PRMT R67, RZ, 0x7610, R67 ;  /* 0x00007610ff437816 */ /* 0x001fcc0000000043 */
[----:B------:R0:W5:Y:S01]  /*2b30*/  @!P1 LDG.E.U8 R67, desc[UR24][R68.64] ;  /* 0x0000001844439981 */ /* 0x000162000c1e1100 */
[----:B------:R-:W-:Y:S01]  /*2b40*/  BAR.SYNC.DEFER_BLOCKING 0x0 ;  /* 0x0000000000007b1d */ /* 0x000fe20000010000 */
[----:B------:R-:W-:Y:S02]  /*2b50*/  ISETP.GE.AND P0, PT, R52, UR15, PT ;  /* 0x0000000f34007c0c */ /* 0x000fe4000bf06270 */
[----:B------:R-:W-:Y:S02]  /*2b60*/  PRMT R66, RZ, 0x7610, R66 ;  /* 0x00007610ff427816 */ /* 0x000fe40000000042 */
[----:B0-----:R-:W-:-:S04]  /*2b70*/  IADD3 R68, P1, R63, UR27, RZ ;  /* 0x0000001b3f447c10 */ /* 0x001fc8000ff3e0ff */
[----:B------:R-:W-:-:S05]  /*2b80*/  IADD3.X R69, R92, UR41, RZ, P1, !PT ;  /* 0x000000295c457c10 */ /* 0x000fca0008ffe4ff */
[----:B------:R0:W5:Y:S04]  /*2b90*/  @!P0 LDG.E.U8 R66, desc[UR24][R68.64] ;  /* 0x0000001844428981 */ /* 0x000168000c1e1100 */
[----:B----4-:R1:W-:Y:S01]  /*2ba0*/  STS.U8 [R91+UR12+0x4], R112 ;  /* 0x000004705b007988 */ /* 0x0103e2000800000c */
[----:B0-----:R-:W-:Y:S02]  /*2bb0*/  IADD3 R68, P1, R63, UR28, RZ ;  /* 0x0000001c3f447c10 */ /* 0x001fe4000ff3e0ff */
[----:B-1----:R-:W-:Y:S02]  /*2bc0*/  PRMT R112, RZ, 0x7610, R112 ;  /* 0x00007610ff707816 */ /* 0x002fe40000000070 */
[----:B------:R-:W-:Y:S01]  /*2bd0*/  IADD3.X R69, R92, UR42, RZ, P1, !PT ;  /* 0x0000002a5c457c10 */ /* 0x000fe20008ffe4ff */
[----:B---3--:R0:W-:Y:S04]  /*2be0*/  STS.U8 [R91+UR12+0x8], R121 ;  /* 0x000008795b007988 */ /* 0x0081e8000800000c */
[----:B------:R1:W3:Y:S04]  /*2bf0*/  @!P0 LDG.E.U8 R112, desc[UR24][R68.64] ;  /* 0x0000001844708981 */ /* 0x0002e8000c1e1100 */
[----:B--2---:R2:W-:Y:S01]  /*2c00*/  STS.U8 [R91+UR12], R110 ;  /* 0x0000006e5b007988 */ /* 0x0045e2000800000c */
[----:B0-----:R-:W-:-:S02]  /*2c10*/  PRMT R121, RZ, 0x7610, R121 ;  /* 0x00007610ff797816 */ /* 0x001fc40000000079 */
[C---:B-1----:R-:W-:Y:S01]  /*2c20*/  IADD3 R68, P1, R63.reuse, UR29, RZ ;  /* 0x0000001d3f447c10 */ /* 0x042fe2000ff3e0ff */
[----:B-----5:R-:W-:Y:S03]  /*2c30*/  STS.U8 [R91+UR12+0xc], R124 ;  /* 0x00000c7c5b007988 */ /* 0x020fe6000800000c */
[C---:B------:R-:W-:Y:S02]  /*2c40*/  IADD3.X R69, R92.reuse, UR43, RZ, P1, !PT ;  /* 0x0000002b5c457c10 */ /* 0x040fe40008ffe4ff */
[----:B--2---:R-:W-:Y:S01]  /*2c50*/  IADD3 R110, P1, R63, UR30, RZ ;  /* 0x0000001e3f6e7c10 */ /* 0x004fe2000ff3e0ff */
[----:B------:R0:W-:Y:S04]  /*2c60*/  STS.U8 [R16+UR12+0x8], R111 ;  /* 0x0000086f10007988 */ /* 0x0001e8000800000c */
[----:B------:R1:W2:Y:S01]  /*2c70*/  @!P0 LDG.E.U8 R121, desc[UR24][R68.64] ;  /* 0x0000001844798981 */ /* 0x0002a2000c1e1100 */
[----:B0-----:R-:W-:-:S03]  /*2c80*/  IADD3.X R111, R92, UR44, RZ, P1, !PT ;  /* 0x0000002c5c6f7c10 */ /* 0x001fc60008ffe4ff */
[----:B------:R0:W-:Y:S01]  /*2c90*/  STS.U8 [R16+UR12], R101 ;  /* 0x0000006510007988 */ /* 0x0001e2000800000c */
[----:B-1----:R-:W-:-:S04]  /*2ca0*/  IADD3 R68, P1, R63, UR31, RZ ;  /* 0x0000001f3f447c10 */ /* 0x002fc8000ff3e0ff */
[----:B------:R-:W-:Y:S02]  /*2cb0*/  IADD3.X R69, R92, UR45, RZ, P1, !PT ;  /* 0x0000002d5c457c10 */ /* 0x000fe40008ffe4ff */
[----:B0-----:R-:W-:Y:S02]  /*2cc0*/  PRMT R101, RZ, 0x7610, R101 ;  /* 0x00007610ff657816 */ /* 0x001fe40000000065 */
[----:B------:R-:W-:Y:S01]  /*2cd0*/  PRMT R124, RZ, 0x7610, R124 ;  /* 0x00007610ff7c7816 */ /* 0x000fe2000000007c */
[----:B------:R0:W-:Y:S04]  /*2ce0*/  STS.U8 [R16+UR12+0x4], R105 ;  /* 0x0000046910007988 */ /* 0x0001e8000800000c */
[----:B------:R1:W4:Y:S04]  /*2cf0*/  @!P0 LDG.E.U8 R101, desc[UR24][R68.64] ;  /* 0x0000001844658981 */ /* 0x000328000c1e1100 */
[----:B------:R5:W4:Y:S01]  /*2d00*/  @!P0 LDG.E.U8 R124, desc[UR24][R110.64] ;  /* 0x000000186e7c8981 */ /* 0x000b22000c1e1100 */
[----:B0-----:R-:W-:-:S02]  /*2d10*/  PRMT R105, RZ, 0x7610, R105 ;  /* 0x00007610ff697816 */ /* 0x001fc40000000069 */
[----:B-1----:R-:W-:-:S04]  /*2d20*/  IADD3 R68, P1, R63, UR32, RZ ;  /* 0x000000203f447c10 */ /* 0x002fc8000ff3e0ff */
[C---:B------:R-:W-:Y:S02]  /*2d30*/  IADD3.X R69, R92.reuse, UR46, RZ, P1, !PT ;  /* 0x0000002e5c457c10 */ /* 0x040fe40008ffe4ff */
[C---:B-----5:R-:W-:Y:S01]  /*2d40*/  IADD3 R110, P1, R63.reuse, UR33, RZ ;  /* 0x000000213f6e7c10 */ /* 0x060fe2000ff3e0ff */
[----:B------:R-:W-:Y:S03]  /*2d50*/  STS.U8 [R16+UR12+0xc], R97 ;  /* 0x00000c6110007988 */ /* 0x000fe6000800000c */
[----:B------:R-:W-:Y:S01]  /*2d60*/  IADD3.X R111, R92, UR47, RZ, P1, !PT ;  /* 0x0000002f5c6f7c10 */ /* 0x000fe20008ffe4ff */
[----:B------:R0:W5:Y:S04]  /*2d70*/  @!P0 LDG.E.U8 R105, desc[UR24][R68.64] ;  /* 0x0000001844698981 */ /* 0x000168000c1e1100 */
[----:B------:R1:W-:Y:S01]  /*2d80*/  STS.U8 [R15+UR12], R98 ;  /* 0x000000620f007988 */ /* 0x0003e2000800000c */
[----:B0-----:R-:W-:-:S02]  /*2d90*/  IADD3 R68, P1, R63, UR34, RZ ;  /* 0x000000223f447c10 */ /* 0x001fc4000ff3e0ff */
[----:B-1----:R-:W-:Y:S02]  /*2da0*/  PRMT R98, RZ, 0x7610, R98 ;  /* 0x00007610ff627816 */ /* 0x002fe40000000062 */
[----:B------:R-:W-:Y:S02]  /*2db0*/  IADD3.X R69, R92, UR48, RZ, P1, !PT ;  /* 0x000000305c457c10 */ /* 0x000fe40008ffe4ff */
[----:B------:R-:W-:-:S03]  /*2dc0*/  PRMT R97, RZ, 0x7610, R97 ;  /* 0x00007610ff617816 */ /* 0x000fc60000000061 */
[----:B------:R0:W4:Y:S04]  /*2dd0*/  @!P0 LDG.E.U8 R98, desc[UR24][R68.64] ;  /* 0x0000001844628981 */ /* 0x000128000c1e1100 */
[----:B------:R1:W-:Y:S04]  /*2de0*/  STS.U8 [R15+UR12+0x4], R102 ;  /* 0x000004660f007988 */ /* 0x0003e8000800000c */
[----:B------:R1:W3:Y:S01]  /*2df0*/  @!P0 LDG.E.U8 R97, desc[UR24][R110.64] ;  /* 0x000000186e618981 */ /* 0x0002e2000c1e1100 */
[----:B0-----:R-:W-:Y:S02]  /*2e00*/  IADD3 R68, P1, R63, UR35, RZ ;  /* 0x000000233f447c10 */ /* 0x001fe4000ff3e0ff */
[----:B-1----:R-:W-:-:S02]  /*2e10*/  PRMT R102, RZ, 0x7610, R102 ;  /* 0x00007610ff667816 */ /* 0x002fc40000000066 */
[----:B------:R-:W-:Y:S02]  /*2e20*/  IADD3.X R69, R92, UR49, RZ, P1, !PT ;  /* 0x000000315c457c10 */ /* 0x000fe40008ffe4ff */
[----:B------:R-:W-:-:S03]  /*2e30*/  IADD3 R110, P1, R63, UR36, RZ ;  /* 0x000000243f6e7c10 */ /* 0x000fc6000ff3e0ff */
[----:B------:R0:W4:Y:S01]  /*2e40*/  @!P0 LDG.E.U8 R102, desc[UR24][R68.64] ;  /* 0x0000001844668981 */ /* 0x000122000c1e1100 */
[----:B------:R-:W-:-:S03]  /*2e50*/  IADD3.X R111, R92, UR50, RZ, P1, !PT ;  /* 0x000000325c6f7c10 */ /* 0x000fc60008ffe4ff */
[----:B------:R1:W-:Y:S01]  /*2e60*/  STS.U8 [R15+UR12+0xc], R96 ;  /* 0x00000c600f007988 */ /* 0x0003e2000800000c */
[----:B0-----:R-:W-:Y:S02]  /*2e70*/  IADD3 R68, P1, R63, UR37, RZ ;  /* 0x000000253f447c10 */ /* 0x001fe4000ff3e0ff */
[----:B-1----:R-:W-:Y:S02]  /*2e80*/  PRMT R96, RZ, 0x7610, R96 ;  /* 0x00007610ff607816 */ /* 0x002fe40000000060 */
[----:B------:R-:W-:Y:S01]  /*2e90*/  IADD3.X R69, R92, UR51, RZ, P1, !PT ;  /* 0x000000335c457c10 */ /* 0x000fe20008ffe4ff */
[----:B------:R0:W-:Y:S04]  /*2ea0*/  STS.U8 [R15+UR12+0x8], R108 ;  /* 0x0000086c0f007988 */ /* 0x0001e8000800000c */
[----:B------:R1:W5:Y:S01]  /*2eb0*/  @!P0 LDG.E.U8 R96, desc[UR24][R68.64] ;  /* 0x0000001844608981 */ /* 0x000362000c1e1100 */
[----:B0-----:R-:W-:-:S03]  /*2ec0*/  PRMT R108, RZ, 0x7610, R108 ;  /* 0x00007610ff6c7816 */ /* 0x001fc6000000006c */
[----:B------:R0:W-:Y:S01]  /*2ed0*/  STS.U8 [R14+UR12], R103 ;  /* 0x000000670e007988 */ /* 0x0001e2000800000c */
[----:B-1----:R-:W-:-:S03]  /*2ee0*/  IADD3 R68, P1, R63, UR38, RZ ;  /* 0x000000263f447c10 */ /* 0x002fc6000ff3e0ff */
[----:B------:R1:W4:Y:S01]  /*2ef0*/  @!P0 LDG.E.U8 R108, desc[UR24][R110.64] ;  /* 0x000000186e6c8981 */ /* 0x000322000c1e1100 */
[----:B------:R-:W-:Y:S02]  /*2f00*/  IADD3.X R69, R92, UR52, RZ, P1, !PT ;  /* 0x000000345c457c10 */ /* 0x000fe40008ffe4ff */
[----:B0-----:R-:W-:Y:S02]  /*2f10*/  PRMT R103, RZ, 0x7610, R103 ;  /* 0x00007610ff677816 */ /* 0x001fe40000000067 */
[----:B-1----:R-:W-:-:S04]  /*2f20*/  IADD3 R110, P1, R63, UR39, RZ ;  /* 0x000000273f6e7c10 */ /* 0x002fc8000ff3e0ff */
[----:B------:R0:W4:Y:S01]  /*2f30*/  @!P0 LDG.E.U8 R103, desc[UR24][R68.64] ;  /* 0x0000001844678981 */ /* 0x000122000c1e1100 */
[----:B------:R-:W-:-:S03]  /*2f40*/  IADD3.X R111, R92, UR53, RZ, P1, !PT ;  /* 0x000000355c6f7c10 */ /* 0x000fc60008ffe4ff */
[----:B------:R1:W-:Y:S01]  /*2f50*/  STS.U8 [R14+UR12+0x8], R109 ;  /* 0x0000086d0e007988 */ /* 0x0003e2000800000c */
[----:B0-----:R-:W-:Y:S02]  /*2f60*/  IADD3 R68, P1, R63, R20, RZ ;  /* 0x000000143f447210 */ /* 0x001fe40007f3e0ff */
[----:B-1----:R-:W-:-:S03]  /*2f70*/  PRMT R109, RZ, 0x7610, R109 ;  /* 0x00007610ff6d7816 */ /* 0x002fc6000000006d */
[C---:B------:R-:W-:Y:S01]  /*2f80*/  IMAD.X R69, R92.reuse, 0x1, R23, P1 ;  /* 0x000000015c457824 */ /* 0x040fe200008e0617 */
[----:B------:R0:W-:Y:S04]  /*2f90*/  STS.U8 [R14+UR12+0x4], R107 ;  /* 0x0000046b0e007988 */ /* 0x0001e8000800000c */
[----:B------:R1:W4:Y:S01]  /*2fa0*/  @!P0 LDG.E.U8 R109, desc[UR24][R68.64] ;  /* 0x00000018446d8981 */ /* 0x000322000c1e1100 */
[----:B0-----:R-:W-:Y:S02]  /*2fb0*/  PRMT R107, RZ, 0x7610, R107 ;  /* 0x00007610ff6b7816 */ /* 0x001fe4000000006b */
[----:B-1----:R-:W-:Y:S01]  /*2fc0*/  IADD3 R68, P1, R63, R18, RZ ;  /* 0x000000123f447210 */ /* 0x002fe20007f3e0ff */
[----:B------:R0:W-:Y:S04]  /*2fd0*/  STS.U8 [R14+UR12+0xc], R99 ;  /* 0x00000c630e007988 */ /* 0x0001e8000800000c */
[----:B------:R1:W4:Y:S01]  /*2fe0*/  @!P0 LDG.E.U8 R107, desc[UR24][R110.64] ;  /* 0x000000186e6b8981 */ /* 0x000322000c1e1100 */
[----:B------:R-:W-:-:S03]  /*2ff0*/  IMAD.X R69, R92, 0x1, R21, P1 ;  /* 0x000000015c457824 */ /* 0x000fc600008e0615 */
[----:B------:R1:W-:Y:S01]  /*3000*/  STS.U8 [R13+UR12], R100 ;  /* 0x000000640d007988 */ /* 0x0003e2000800000c */
[----:B0-----:R-:W-:Y:S02]  /*3010*/  PRMT R99, RZ, 0x7610, R99 ;  /* 0x00007610ff637816 */ /* 0x001fe40000000063 */
[----:B-1----:R-:W-:-:S04]  /*3020*/  IADD3 R110, P1, R63, UR26, RZ ;  /* 0x0000001a3f6e7c10 */ /* 0x002fc8000ff3e0ff */
[----:B------:R0:W4:Y:S01]  /*3030*/  @!P0 LDG.E.U8 R99, desc[UR24][R68.64] ;  /* 0x0000001844638981 */ /* 0x000122000c1e1100 */
[----:B------:R-:W-:Y:S02]  /*3040*/  PRMT R100, RZ, 0x7610, R100 ;  /* 0x00007610ff647816 */ /* 0x000fe40000000064 */
[----:B------:R-:W-:-:S05]  /*3050*/  IADD3.X R111, R92, UR40, RZ, P1, !PT ;  /* 0x000000285c6f7c10 */ /* 0x000fca0008ffe4ff */
[----:B------:R-:W4:Y:S04]  /*3060*/  @!P0 LDG.E.U8 R100, desc[UR24][R110.64] ;  /* 0x000000186e648981 */ /* 0x000f28000c1e1100 */
[----:B------:R-:W-:Y:S04]  /*3070*/  STS.U8 [R13+UR12+0x4], R104 ;  /* 0x000004680d007988 */ /* 0x000fe8000800000c */
[----:B------:R-:W-:Y:S04]  /*3080*/  STS.U8 [R13+UR12+0x8], R106 ;  /* 0x0000086a0d007988 */ /* 0x000fe8000800000c */
[----:B------:R-:W-:Y:S04]  /*3090*/  STS.U8 [R13+UR12+0xc], R122 ;  /* 0x00000c7a0d007988 */ /* 0x000fe8000800000c */
[----:B------:R-:W-:Y:S04]  /*30a0*/  STS.U8 [R12+UR12], R95 ;  /* 0x0000005f0c007988 */ /* 0x000fe8000800000c */
        /* <DEDUP_REMOVED lines=11> */
[----:B0-----:R-:W0:Y:S02]  /*3160*/  SHFL.IDX PT, R68, R9, RZ, 0x1f ;  /* 0x00001fff09447589 */ /* 0x001e2400000e0000 */
[----:B0-----:R-:W-:-:S02]  /*3170*/  R2UR UR4, R68 ;  /* 0x00000000440472ca */ /* 0x001fc400000e0000 */
[----:B--2---:R-:W-:Y:S11]  /*3180*/  STS.U8 [R90+UR12+0x2c00], R121 ;  /* 0x002c00795a007988 */ /* 0x004ff6000800000c */
[----:B------:R-:W-:-:S04]  /*3190*/  USHF.L.U32 UR4, UR4, 0x5, URZ ;  /* 0x0000000504047899 */ /* 0x000fc8000800063f */
[----:B------:R-:W-:-:S04]  /*31a0*/  ULOP3.LUT UR4, UR4, 0x80, URZ, 0xc0, !UPT ;  /* 0x0000008004047892 */ /* 0x000fc8000f8ec03f */
[----:B------:R-:W-:-:S04]  /*31b0*/  ULEA.HI UR4, UR54, UR4, URZ, 0x1c ;  /* 0x0000000436047291 */ /* 0x000fc8000f8fe03f */
[----:B------:R-:W-:Y:S01]  /*31c0*/  ULOP3.LUT UR6, UR4, 0x3fff, URZ, 0xc0, !UPT ;  /* 0x00003fff04067892 */ /* 0x000fe2000f8ec03f */
[----:B------:R-:W-:Y:S02]  /*31d0*/  UMOV UR5, 0x40000040 ;  /* 0x4000004000057882 */ /* 0x000fe40000000000 */
[----:B------:R-:W-:Y:S01]  /*31e0*/  UMOV UR4, UR13 ;  /* 0x0000000d00047c82 */ /* 0x000fe20008000000 */
[----:B------:R-:W-:Y:S01]  /*31f0*/  UMOV UR7, 0x40000040 ;  /* 0x4000004000077882 */ /* 0x000fe20000000000 */
[----:B---3--:R-:W-:Y:S04]  /*3200*/  STS.U8 [R90+UR12+0x2800], R97 ;  /* 0x002800615a007988 */ /* 0x008fe8000800000c */
[----:B-----5:R-:W-:Y:S04]  /*3210*/  STS.U8 [R90+UR12+0x2400], R96 ;  /* 0x002400605a007988 */ /* 0x020fe8000800000c */
[----:B----4-:R-:W-:Y:S04]  /*3220*/  STS.U8 [R90+UR12+0x2000], R99 ;  /* 0x002000635a007988 */ /* 0x010fe8000800000c */
[----:B------:R-:W-:Y:S04]  /*3230*/  STS.U8 [R93+UR12+0x2100], R109 ;  /* 0x0021006d5d007988 */ /* 0x000fe8000800000c */
[----:B------:R-:W-:Y:S04]  /*3240*/  STS.U8 [R93+UR12+0x2500], R108 ;  /* 0x0025006c5d007988 */ /* 0x000fe8000800000c */
[----:B------:R-:W-:Y:S04]  /*3250*/  STS.U8 [R93+UR12+0x2900], R105 ;  /* 0x002900695d007988 */ /* 0x000fe8000800000c */
[----:B------:R-:W-:Y:S04]  /*3260*/  STS.U8 [R93+UR12+0x2d00], R112 ;  /* 0x002d00705d007988 */ /* 0x000fe8000800000c */
[----:B------:R-:W-:Y:S04]  /*3270*/  STS.U8 [R94+UR12+0x2200], R107 ;  /* 0x0022006b5e007988 */ /* 0x000fe8000800000c */
[----:B------:R-:W-:Y:S04]  /*3280*/  STS.U8 [R94+UR12+0x2600], R102 ;  /* 0x002600665e007988 */ /* 0x000fe8000800000c */
[----:B------:R-:W-:Y:S04]  /*3290*/  STS.U8 [R94+UR12+0x2a00], R101 ;  /* 0x002a00655e007988 */ /* 0x000fe8000800000c */
[----:B------:R0:W-:Y:S04]  /*32a0*/  STS.U8 [R94+UR12+0x2e00], R66 ;  /* 0x002e00425e007988 */ /* 0x0001e8000800000c */
[----:B------:R1:W-:Y:S04]  /*32b0*/  STS.U8 [R17+UR12+0x2300], R103 ;  /* 0x0023006711007988 */ /* 0x0003e8000800000c */
[----:B------:R1:W-:Y:S04]  /*32c0*/  STS.U8 [R17+UR12+0x2700], R98 ;  /* 0x0027006211007988 */ /* 0x0003e8000800000c */
[----:B------:R1:W-:Y:S04]  /*32d0*/  STS.U8 [R17+UR12+0x2b00], R124 ;  /* 0x002b007c11007988 */ /* 0x0003e8000800000c */
[----:B------:R1:W-:Y:S01]  /*32e0*/  STS.U8 [R17+UR12+0x2f00], R100 ;  /* 0x002f006411007988 */ /* 0x0003e2000800000c */
[----:B------:R2:W-:Y:S06]  /*32f0*/  MEMBAR.ALL.CTA ;  /* 0x0000000000007992 */ /* 0x0005ec0000008000 */
[----:B--2---:R-:W2:Y:S02]  /*3300*/  FENCE.VIEW.ASYNC.S ;  /* 0x00000000000073c6 */ /* 0x004ea40000000000 */
[----:B--2---:R-:W-:Y:S06]  /*3310*/  BAR.SYNC.DEFER_BLOCKING 0x0 ;  /* 0x0000000000007b1d */ /* 0x004fec0000010000 */
[----:B------:R-:W-:-:S06]  /*3320*/  WARPGROUP.ARRIVE ;  /* 0x00000000000079c5 */ /* 0x000fcc0000000000 */
[----:B------:R-:W-:Y:S01]  /*3330*/  QGMMA.64x16x32.F32.E4M3.E4M3 R24, gdesc[UR4], R24 ;  /* 0x00200000041879f3 */ /* 0x000fe20008700818 */
[----:B------:R-:W-:Y:S01]  /*3340*/  UIADD3 UR10, UP0, UR6, 0x2, URZ ;  /* 0x00000002060a7890 */ /* 0x000fe2000ff1e03f */
[----:B------:R-:W-:-:S03]  /*3350*/  UMOV UR4, URZ ;  /* 0x0000003f00047c82 */ /* 0x000fc60008000000 */
[----:B------:R-:W-:-:S04]  /*3360*/  UIADD3.X UR11, UR4, 0x40000040, URZ, UP0, !UPT ;  /* 0x40000040040b7890 */ /* 0x000fc800087fe43f */
[----:B------:R-:W-:-:S05]  /*3370*/  UIADD3.64 UR18, UR10, 0x2, URZ ;  /* 0x000000020a127897 */ /* 0x000fca000fffe03f */
[----:B------:R-:W-:Y:S01]  /*3380*/  QGMMA.64x16x32.F32.E4M3.E4M3 R24, gdesc[UR8], R24 ;  /* 0x00200000081879f3 */ /* 0x000fe20008700818 */
[----:B------:R-:W-:-:S03]  /*3390*/  UIADD3.64 UR22, UR10, 0x4, URZ ;  /* 0x000000040a167897 */ /* 0x000fc6000fffe03f */
[----:B------:R-:W-:Y:S01]  /*33a0*/  QGMMA.64x16x32.F32.E4M3.E4M3 R24, gdesc[UR16], R24 ;  /* 0x00200000101879f3 */ /* 0x000fe20008700818 */
[----:B------:R-:W-:Y:S02]  /*33b0*/  UIADD3 UR14, UR14, -0x1, URZ ;  /* 0xffffffff0e0e7890 */ /* 0x000fe4000fffe03f */
[----:B------:R-:W-:-:S04]  /*33c0*/  UIADD3 UR26, UP0, UR56, UR26, URZ ;  /* 0x0000001a381a7290 */ /* 0x000fc8000ff1e03f */
[----:B------:R-:W-:Y:S01]  /*33d0*/  ISETP.NE.U32.AND P0, PT, RZ, UR14, PT ;  /* 0x0000000eff007c0c */ /* 0x000fe2000bf05070 */
[----:B------:R-:W-:Y:S01]  /*33e0*/  UIADD3 UR27, UP4, UR56, UR27, URZ ;  /* 0x0000001b381b7290 */ /* 0x000fe2000ff9e03f */
[----:B------:R-:W-:Y:S01]  /*33f0*/  QGMMA.64x16x32.F32.E4M3.E4M3 R24, gdesc[UR20], R24, gsb0 ;  /* 0x00200000141879f3 */ /* 0x000fe20008000818 */
[----:B------:R-:W-:Y:S02]  /*3400*/  UIADD3 UR28, UP3, UR56, UR28, URZ ;  /* 0x0000001c381c7290 */ /* 0x000fe4000ff7e03f */
[----:B------:R-:W-:Y:S02]  /*3410*/  UIADD3 UR29, UP6, UR56, UR29, URZ ;  /* 0x0000001d381d7290 */ /* 0x000fe4000ffde03f */
[----:B------:R-:W-:Y:S02]  /*3420*/  UIADD3 UR30, UP5, UR56, UR30, URZ ;  /* 0x0000001e381e7290 */ /* 0x000fe4000ffbe03f */
[----:B------:R-:W-:Y:S02]  /*3430*/  UIADD3 UR31, UP2, UR56, UR31, URZ ;  /* 0x0000001f381f7290 */ /* 0x000fe4000ff5e03f */
[----:B------:R-:W-:-:S02]  /*3440*/  UIADD3 UR32, UP1, UR56, UR32, URZ ;  /* 0x0000002038207290 */ /* 0x000fc4000ff3e03f */
[----:B------:R-:W-:Y:S01]  /*3450*/  IADD3 R20, P1, R20, UR56, RZ ;  /* 0x0000003814147c10 */ /* 0x000fe2000ff3e0ff */
[----:B------:R-:W-:Y:S01]  /*3460*/  UIADD3.X UR40, UR57, UR40, URZ, UP0, !UPT ;  /* 0x0000002839287290 */ /* 0x000fe200087fe43f */
[----:B------:R-:W-:Y:S01]  /*3470*/  IADD3 R18, P2, R18, UR56, RZ ;  /* 0x0000003812127c10 */ /* 0x000fe2000ff5e0ff */
[----:B------:R-:W-:Y:S02]  /*3480*/  UIADD3.X UR41, UR57, UR41, URZ, UP4, !UPT ;  /* 0x0000002939297290 */ /* 0x000fe4000a7fe43f */
[----:B------:R-:W-:Y:S02]  /*3490*/  UIADD3.X UR42, UR57, UR42, URZ, UP3, !UPT ;  /* 0x0000002a392a7290 */ /* 0x000fe40009ffe43f */
[----:B------:R-:W-:Y:S02]  /*34a0*/  UIADD3.X UR43, UR57, UR43, URZ, UP6, !UPT ;  /* 0x0000002b392b7290 */ /* 0x000fe4000b7fe43f */
[----:B------:R-:W-:Y:S02]  /*34b0*/  UIADD3.X UR44, UR57, UR44, URZ, UP5, !UPT ;  /* 0x0000002c392c7290 */ /* 0x000fe4000affe43f */
[----:B------:R-:W-:-:S02]  /*34c0*/  UIADD3.X UR45, UR57, UR45, URZ, UP2, !UPT ;  /* 0x0000002d392d7290 */ /* 0x000fc400097fe43f */
[----:B------:R-:W-:Y:S02]  /*34d0*/  UIADD3.X UR46, UR57, UR46, URZ, UP1, !UPT ;  /* 0x0000002e392e7290 */ /* 0x000fe40008ffe43f */
[----:B------:R-:W-:Y:S02]  /*34e0*/  UIADD3 UR33, UP0, UR56, UR33, URZ ;  /* 0x0000002138217290 */ /* 0x000fe4000ff1e03f */
[----:B------:R-:W-:Y:S02]  /*34f0*/  UIADD3 UR34, UP4, UR56, UR34, URZ ;  /* 0x0000002238227290 */ /* 0x000fe4000ff9e03f */
[----:B------:R-:W-:Y:S02]  /*3500*/  UIADD3 UR35, UP3, UR56, UR35, URZ ;  /* 0x0000002338237290 */ /* 0x000fe4000ff7e03f */
[----:B------:R-:W-:Y:S02]  /*3510*/  UIADD3 UR36, UP6, UR56, UR36, URZ ;  /* 0x0000002438247290 */ /* 0x000fe4000ffde03f */
[----:B------:R-:W-:-:S02]  /*3520*/  UIADD3 UR37, UP5, UR56, UR37, URZ ;  /* 0x0000002538257290 */ /* 0x000fc4000ffbe03f */
[----:B------:R-:W-:Y:S02]  /*3530*/  UIADD3 UR38, UP2, UR56, UR38, URZ ;  /* 0x0000002638267290 */ /* 0x000fe4000ff5e03f */
[----:B------:R-:W-:Y:S01]  /*3540*/  UIADD3 UR39, UP1, UR56, UR39, URZ ;  /* 0x0000002738277290 */ /* 0x000fe2000ff3e03f */
[----:B0-----:R-:W-:Y:S01]  /*3550*/  IMAD.U32 R66, RZ, RZ, UR55 ;  /* 0x00000037ff427e24 */ /* 0x001fe2000f8e00ff */
[----:B------:R-:W-:Y:S01]  /*3560*/  IADD3 R22, P3, R22, UR55, RZ ;  /* 0x0000003716167c10 */ /* 0x000fe2000ff7e0ff */
[----:B------:R-:W-:Y:S01]  /*3570*/  UIADD3 UR15, UR15, -0x80, URZ ;  /* 0xffffff800f0f7890 */ /* 0x000fe2000fffe03f */
[----:B------:R-:W-:Y:S01]  /*3580*/  IADD3.X R23, R23, UR57, RZ, P1, !PT ;  /* 0x0000003917177c10 */ /* 0x000fe20008ffe4ff */
[----:B------:R-:W-:Y:S02]  /*3590*/  UIADD3.X UR47, UR57, UR47, URZ, UP0, !UPT ;  /* 0x0000002f392f7290 */ /* 0x000fe400087fe43f */
[----:B------:R-:W-:Y:S01]  /*35a0*/  IADD3.X R21, R21, UR57, RZ, P2, !PT ;  /* 0x0000003915157c10 */ /* 0x000fe200097fe4ff */
[----:B------:R-:W-:-:S02]  /*35b0*/  UIADD3.X UR48, UR57, UR48, URZ, UP4, !UPT ;  /* 0x0000003039307290 */ /* 0x000fc4000a7fe43f */
[----:B------:R-:W-:Y:S02]  /*35c0*/  UIADD3.X UR49, UR57, UR49, URZ, UP3, !UPT ;  /* 0x0000003139317290 */ /* 0x000fe40009ffe43f */
[----:B------:R-:W-:Y:S02]  /*35d0*/  UIADD3.X UR50, UR57, UR50, URZ, UP6, !UPT ;  /* 0x0000003239327290 */ /* 0x000fe4000b7fe43f */
[----:B------:R-:W-:Y:S02]  /*35e0*/  UIADD3.X UR51, UR57, UR51, URZ, UP5, !UPT ;  /* 0x0000003339337290 */ /* 0x000fe4000affe43f */
[----:B------:R-:W-:Y:S01]  /*35f0*/  UIADD3.X UR52, UR57, UR52, URZ, UP2, !UPT ;  /* 0x0000003439347290 */ /* 0x000fe200097fe43f */
[----:B------:R-:W-:Y:S02]  /*3600*/  WARPGROUP.DEPBAR.LE gsb0, 0x0 ;  /* 0x00008000000079c5 */ /* 0x000fe40000010000 */
[----:B------:R-:W-:Y:S01]  /*3610*/  UIADD3.X UR53, UR57, UR53, URZ, UP1, !UPT ;  /* 0x0000003539357290 */ /* 0x000fe20008ffe43f */
[----:B------:R-:W-:Y:S01]  /*3620*/  LEA.HI.X.SX32 R19, R66, R19, 0x1, P3 ;  /* 0x0000001342137211 */ /* 0x000fe200018f0eff */
[----:B-1----:R-:W-:Y:S10]  /*3630*/  @P0 BRA `(.L_x_2) ;  /* 0xffffffe8009c0947 */ /* 0x002ff4000383ffff */
.L_x_1:
[C---:B------:R-:W-:Y:S01]  /*3640*/  IMAD.SHL.U32 R10, R0.reuse, 0x40, RZ ;  /* 0x00000040000a7824 */ /* 0x040fe200078e00ff */
[----:B------:R-:W-:Y:S01]  /*3650*/  F2FP.SATFINITE.E4M3.F32.PACK_AB_MERGE_C R24, R25, R24, RZ ;  /* 0x000000181918723e */ /* 0x000fe200048070ff */
[----:B------:R-:W-:Y:S01]  /*3660*/  BAR.SYNC.DEFER_BLOCKING 0x0 ;  /* 0x0000000000007b1d */ /* 0x000fe20000010000 */
[----:B------:R-:W-:Y:S01]  /*3670*/  F2FP.SATFINITE.E4M3.F32.PACK_AB_MERGE_C R26, R27, R26, RZ ;  /* 0x0000001a1b1a723e */ /* 0x000fe200048070ff */
[----:B------:R-:W-:Y:S01]  /*3680*/  IMAD.SHL.U32 R13, R0, 0x2, RZ ;  /* 0x00000002000d7824 */ /* 0x000fe200078e00ff */
[----:B------:R-:W-:Y:S02]  /*3690*/  LOP3.LUT R11, R10, 0x600, RZ, 0xc0, !PT ;  /* 0x000006000a0b7812 */ /* 0x000fe400078ec0ff */
[----:B------:R-:W-:Y:S01]  /*36a0*/  F2FP.SATFINITE.E4M3.F32.PACK_AB_MERGE_C R28, R29, R28, RZ ;  /* 0x0000001c1d1c723e */ /* 0x000fe200048070ff */
[----:B------:R-:W-:Y:S01]  /*36b0*/  ULDC UR4, c[0x0][0x244] ;  /* 0x0000910000047ab9 */ /* 0x000fe20000000800 */
[----:B------:R-:W-:Y:S01]  /*36c0*/  F2FP.SATFINITE.E4M3.F32.PACK_AB_MERGE_C R30, R31, R30, RZ ;  /* 0x0000001e1f1e723e */ /* 0x000fe200048070ff */
[----:B------:R-:W-:Y:S01]  /*36d0*/  IMAD R18, R2, 0x4, R11 ;  /* 0x0000000402127824 */ /* 0x000fe200078e020b */
[----:B------:R-:W-:Y:S01]  /*36e0*/  SHF.R.U32.HI R17, RZ, 0x2, R3 ;  /* 0x00000002ff117819 */ /* 0x000fe20000011603 */
[----:B------:R-:W-:Y:S01]  /*36f0*/  IMAD.SHL.U32 R2, R0, 0x20, RZ ;  /* 0x0000002000027824 */ /* 0x000fe200078e00ff */
[----:B------:R-:W-:Y:S01]  /*3700*/  LOP3.LUT R24, R24, 0xffff, RZ, 0xc0, !PT ;  /* 0x0000ffff18187812 */ /* 0x000fe200078ec0ff */
[----:B------:R-:W-:Y:S01]  /*3710*/  ULDC.64 UR6, c[0x0][0x228] ;  /* 0x00008a0000067ab9 */ /* 0x000fe20000000a00 */
[----:B------:R-:W-:-:S02]  /*3720*/  LOP3.LUT R26, R26, 0xffff, RZ, 0xc0, !PT ;  /* 0x0000ffff1a1a7812 */ /* 0x000fc400078ec0ff */
[----:B------:R-:W-:Y:S02]  /*3730*/  LOP3.LUT R3, R28, 0xffff, RZ, 0xc0, !PT ;  /* 0x0000ffff1c037812 */ /* 0x000fe400078ec0ff */
[----:B------:R-:W-:Y:S02]  /*3740*/  LOP3.LUT R11, R30, 0xffff, RZ, 0xc0, !PT ;  /* 0x0000ffff1e0b7812 */ /* 0x000fe400078ec0ff */
[----:B------:R-:W-:Y:S02]  /*3750*/  LOP3.LUT R12, R2, 0x460, RZ, 0xc0, !PT ;  /* 0x00000460020c7812 */ /* 0x000fe400078ec0ff */
[----:B------:R-:W-:Y:S02]  /*3760*/  SHF.R.U32.HI R2, RZ, 0x8, R24 ;  /* 0x00000008ff027819 */ /* 0x000fe40000011618 */
[--C-:B------:R-:W-:Y:S02]  /*3770*/  PRMT R14, R24, 0x3340, R3.reuse ;  /* 0x00003340180e7816 */ /* 0x100fe40000000003 */
[----:B------:R-:W-:-:S02]  /*3780*/  SHF.R.U32.HI R10, RZ, 0x8, R3 ;  /* 0x00000008ff0a7819 */ /* 0x000fc40000011603 */
[--C-:B------:R-:W-:Y:S02]  /*3790*/  PRMT R16, R26, 0x3340, R11.reuse ;  /* 0x000033401a107816 */ /* 0x100fe4000000000b */
[----:B------:R-:W-:Y:S02]  /*37a0*/  SHF.R.U32.HI R3, RZ, 0x8, R26 ;  /* 0x00000008ff037819 */ /* 0x000fe4000001161a */
[----:B------:R-:W-:Y:S02]  /*37b0*/  SHF.R.U32.HI R11, RZ, 0x8, R11 ;  /* 0x00000008ff0b7819 */ /* 0x000fe4000001160b */
[----:B------:R-:W-:Y:S02]  /*37c0*/  LOP3.LUT R15, R2, 0xffff, RZ, 0xc0, !PT ;  /* 0x0000ffff020f7812 */ /* 0x000fe400078ec0ff */
[----:B------:R-:W-:Y:S02]  /*37d0*/  LOP3.LUT R10, R10, 0xffff, RZ, 0xc0, !PT ;  /* 0x0000ffff0a0a7812 */ /* 0x000fe400078ec0ff */
[----:B------:R-:W-:-:S02]  /*37e0*/  LOP3.LUT R2, R3, 0xffff, RZ, 0xc0, !PT ;  /* 0x0000ffff03027812 */ /* 0x000fc400078ec0ff */
[----:B------:R-:W-:Y:S02]  /*37f0*/  LOP3.LUT R11, R11, 0xffff, RZ, 0xc0, !PT ;  /* 0x0000ffff0b0b7812 */ /* 0x000fe400078ec0ff */
[----:B------:R-:W-:Y:S02]  /*3800*/  LOP3.LUT R13, R12, 0x1c0, R13, 0x78, !PT ;  /* 0x000001c00c0d7812 */ /* 0x000fe400078e780d */
[----:B------:R-:W-:Y:S02]  /*3810*/  PRMT R15, R15, 0x3340, R10 ;  /* 0x000033400f0f7816 */ /* 0x000fe4000000000a */
[----:B------:R-:W-:Y:S02]  /*3820*/  PRMT R11, R2, 0x3340, R11 ;  /* 0x00003340020b7816 */ /* 0x000fe4000000000b */
[----:B------:R-:W-:Y:S01]  /*3830*/  LOP3.LUT R13, R13, 0x1c, R0, 0xf8, !PT ;  /* 0x0000001c0d0d7812 */ /* 0x000fe200078ef800 */
[----:B------:R-:W-:Y:S01]  /*3840*/  IMAD R0, R8, UR4, RZ ;  /* 0x0000000408007c24 */ /* 0x000fe2000f8e02ff */
[----:B------:R-:W-:Y:S01]  /*3850*/  PRMT R14, R14, 0x5410, R15 ;  /* 0x000054100e0e7816 */ /* 0x000fe2000000000f */
[----:B------:R-:W-:Y:S01]  /*3860*/  ULDC.64 UR4, c[0x0][0x220] ;  /* 0x0000880000047ab9 */ /* 0x000fe20000000a00 */
[----:B------:R-:W-:-:S02]  /*3870*/  PRMT R11, R16, 0x5410, R11 ;  /* 0x00005410100b7816 */ /* 0x000fc4000000000b */
[----:B------:R-:W-:Y:S01]  /*3880*/  LOP3.LUT R2, R13, 0x20, RZ, 0x3c, !PT ;  /* 0x000000200d027812 */ /* 0x000fe200078e3cff */
[----:B------:R-:W-:Y:S01]  /*3890*/  STS [R13+UR12], R14 ;  /* 0x0000000e0d007988 */ /* 0x000fe2000800080c */
[----:B------:R-:W-:Y:S02]  /*38a0*/  LOP3.LUT R18, R18, R17, RZ, 0x3c, !PT ;  /* 0x0000001112127212 */ /* 0x000fe400078e3cff */
[----:B------:R-:W-:Y:S01]  /*38b0*/  IADD3 R20, P1, R0, UR4, RZ ;  /* 0x0000000400147c10 */ /* 0x000fe2000ff3e0ff */
[----:B------:R0:W-:Y:S01]  /*38c0*/  STS [R2+UR12+0x200], R11 ;  /* 0x0002000b02007988 */ /* 0x0001e2000800080c */
[----:B------:R-:W-:Y:S01]  /*38d0*/  LOP3.LUT R18, R18, 0x2, R9, 0xf8, !PT ;  /* 0x0000000212127812 */ /* 0x000fe200078ef809 */
[----:B------:R-:W-:Y:S01]  /*38e0*/  ULDC UR4, c[0x0][0x248] ;  /* 0x0000920000047ab9 */ /* 0x000fe20000000800 */
[----:B------:R-:W-:Y:S02]  /*38f0*/  BAR.SYNC.DEFER_BLOCKING 0x0 ;  /* 0x0000000000007b1d */ /* 0x000fe40000010000 */
[----:B------:R-:W-:-:S02]  /*3900*/  LOP3.LUT R12, R18, 0x40, RZ, 0x3c, !PT ;  /* 0x00000040120c7812 */ /* 0x000fc400078e3cff */
[----:B------:R-:W-:Y:S02]  /*3910*/  ISETP.GE.AND P0, PT, R8, UR6, PT ;  /* 0x0000000608007c0c */ /* 0x000fe4000bf06270 */
[C---:B------:R-:W-:Y:S02]  /*3920*/  LOP3.LUT R3, R7.reuse, R4, RZ, 0xfc, !PT ;  /* 0x0000000407037212 */ /* 0x040fe400078efcff */
[----:B------:R-:W-:Y:S01]  /*3930*/  LEA.HI.X.SX32 R22, R0, UR5, 0x1, P1 ;  /* 0x0000000500167c11 */ /* 0x000fe200088f0eff */
[C---:B------:R-:W-:Y:S01]  /*3940*/  IMAD.IADD R0, R7.reuse, 0x1, R6 ;  /* 0x0000000107007824 */ /* 0x040fe200078e0206 */
[C-C-:B0-----:R-:W-:Y:S01]  /*3950*/  LOP3.LUT R2, R7.reuse, 0x4, R4.reuse, 0xfe, !PT ;  /* 0x0000000407027812 */ /* 0x141fe200078efe04 */
[----:B------:R-:W-:Y:S01]  /*3960*/  IMAD.IADD R6, R7, 0x1, R5 ;  /* 0x0000000107067824 */ /* 0x000fe200078e0205 */
[C---:B------:R-:W-:Y:S01]  /*3970*/  ISETP.LT.AND P1, PT, R3.reuse, UR7, !P0 ;  /* 0x0000000703007c0c */ /* 0x040fe2000c721270 */
[----:B------:R-:W-:Y:S01]  /*3980*/  IMAD R3, R3, UR4, RZ ;  /* 0x0000000403037c24 */ /* 0x000fe2000f8e02ff */
[C---:B------:R-:W-:Y:S01]  /*3990*/  ISETP.LT.AND P4, PT, R2.reuse, UR7, !P0 ;  /* 0x0000000702007c0c */ /* 0x040fe2000c781270 */
[----:B------:R-:W-:Y:S01]  /*39a0*/  IMAD R9, R2, UR4, RZ ;  /* 0x0000000402097c24 */ /* 0x000fe2000f8e02ff */
[--C-:B------:R-:W-:Y:S01]  /*39b0*/  LOP3.LUT R23, R7, 0x18, R4.reuse, 0xfe, !PT ;  /* 0x0000001807177812 */ /* 0x100fe200078efe04 */
[----:B------:R-:W-:Y:S01]  /*39c0*/  IMAD R10, R6, UR4, RZ ;  /* 0x00000004060a7c24 */ /* 0x000fe2000f8e02ff */
[----:B------:R-:W-:Y:S01]  /*39d0*/  IADD3 R2, P2, R3, R20, RZ ;  /* 0x0000001403027210 */ /* 0x000fe20007f5e0ff */
[----:B------:R-:W-:Y:S01]  /*39e0*/  IMAD R14, R0, UR4, RZ ;  /* 0x00000004000e7c24 */ /* 0x000fe2000f8e02ff */
[--C-:B------:R-:W-:Y:S01]  /*39f0*/  LOP3.LUT R24, R7, 0x14, R4.reuse, 0xfe, !PT ;  /* 0x0000001407187812 */ /* 0x100fe200078efe04 */
[----:B------:R-:W-:Y:S01]  /*3a00*/  IMAD R13, R23, UR4, RZ ;  /* 0x00000004170d7c24 */ /* 0x000fe2000f8e02ff */
[----:B------:R-:W-:-:S02]  /*3a10*/  LOP3.LUT R5, R7, 0x10, R4, 0xfe, !PT ;  /* 0x0000001007057812 */ /* 0x000fc400078efe04 */
[----:B------:R-:W-:Y:S01]  /*3a20*/  IADD3 R8, P3, R9, R20, RZ ;  /* 0x0000001409087210 */ /* 0x000fe20007f7e0ff */
[----:B------:R-:W0:Y:S01]  /*3a30*/  LDS.U16 R15, [R18+UR12] ;  /* 0x0000000c120f7984 */ /* 0x000e220008000400 */
[----:B------:R-:W-:Y:S01]  /*3a40*/  LOP3.LUT R4, R7, 0x8, R4, 0xfe, !PT ;  /* 0x0000000807047812 */ /* 0x000fe200078efe04 */
[----:B------:R-:W-:Y:S01]  /*3a50*/  IMAD R11, R5, UR4, RZ ;  /* 0x00000004050b7c24 */ /* 0x000fe2000f8e02ff */
[-C--:B------:R-:W-:Y:S01]  /*3a60*/  LEA.HI.X.SX32 R3, R3, R22.reuse, 0x1, P2 ;  /* 0x0000001603037211 */ /* 0x080fe200010f0eff */
[----:B------:R-:W1:Y:S01]  /*3a70*/  LDS.U16 R16, [R12+UR12] ;  /* 0x0000000c0c107984 */ /* 0x000e620008000400 */
[----:B------:R-:W-:Y:S01]  /*3a80*/  LEA.HI.X.SX32 R9, R9, R22, 0x1, P3 ;  /* 0x0000001609097211 */ /* 0x000fe200018f0eff */
[C---:B------:R-:W-:Y:S01]  /*3a90*/  IMAD R7, R4.reuse, UR4, RZ ;  /* 0x0000000404077c24 */ /* 0x040fe2000f8e02ff */
[----:B------:R-:W-:Y:S01]  /*3aa0*/  ISETP.LT.AND P5, PT, R4, UR7, !P0 ;  /* 0x0000000704007c0c */ /* 0x000fe2000c7a1270 */
[----:B------:R-:W-:Y:S01]  /*3ab0*/  LDS.U16 R18, [R18+UR12+0x100] ;  /* 0x0001000c12127984 */ /* 0x000fe20008000400 */
[----:B------:R-:W-:-:S02]  /*3ac0*/  ISETP.LT.AND P3, PT, R5, UR7, !P0 ;  /* 0x0000000705007c0c */ /* 0x000fc4000c761270 */
[C---:B------:R-:W-:Y:S01]  /*3ad0*/  IADD3 R4, P6, R7.reuse, R20, RZ ;  /* 0x0000001407047210 */ /* 0x040fe20007fde0ff */
[----:B------:R2:W3:Y:S03]  /*3ae0*/  LDS.U16 R17, [R12+UR12+0x100] ;  /* 0x0001000c0c117984 */ /* 0x0004e60008000400 */
[----:B------:R-:W-:Y:S01]  /*3af0*/  LEA.HI.X.SX32 R5, R7, R22, 0x1, P6 ;  /* 0x0000001607057211 */ /* 0x000fe200030f0eff */
[----:B--2---:R-:W-:Y:S01]  /*3b00*/  IMAD R12, R24, UR4, RZ ;  /* 0x00000004180c7c24 */ /* 0x004fe2000f8e02ff */
[C---:B0-----:R-:W-:Y:S02]  /*3b10*/  PRMT R19, R15.reuse, 0x7770, RZ ;  /* 0x000077700f137816 */ /* 0x041fe400000000ff */
[----:B------:R-:W-:Y:S02]  /*3b20*/  PRMT R15, R15, 0x7771, RZ ;  /* 0x000077710f0f7816 */ /* 0x000fe400000000ff */
[----:B-1----:R-:W-:Y:S01]  /*3b30*/  PRMT R21, R16, 0x7770, RZ ;  /* 0x0000777010157816 */ /* 0x002fe200000000ff */
[----:B------:R0:W-:Y:S04]  /*3b40*/  @P1 STG.E.U8 desc[UR24][R2.64], R19 ;  /* 0x0000001302001986 */ /* 0x0001e8000c101118 */
[----:B------:R1:W-:Y:S01]  /*3b50*/  @P4 STG.E.U8 desc[UR24][R8.64], R21 ;  /* 0x0000001508004986 */ /* 0x0003e2000c101118 */
[----:B------:R-:W-:-:S02]  /*3b60*/  ISETP.LT.AND P4, PT, R6, UR7, !P0 ;  /* 0x0000000706007c0c */ /* 0x000fc4000c781270 */
[----:B------:R-:W-:Y:S01]  /*3b70*/  IADD3 R6, P2, R11, R20, RZ ;  /* 0x000000140b067210 */ /* 0x000fe20007f5e0ff */
[----:B------:R2:W-:Y:S01]  /*3b80*/  @P5 STG.E.U8 desc[UR24][R4.64], R15 ;  /* 0x0000000f04005986 */ /* 0x0005e2000c101118 */
[----:B---3--:R-:W-:Y:S02]  /*3b90*/  PRMT R25, R17, 0x7770, RZ ;  /* 0x0000777011197816 */ /* 0x008fe400000000ff */
[----:B------:R-:W-:Y:S02]  /*3ba0*/  LEA.HI.X.SX32 R7, R11, R22, 0x1, P2 ;  /* 0x000000160b077211 */ /* 0x000fe400010f0eff */
[----:B0-----:R-:W-:Y:S02]  /*3bb0*/  IADD3 R2, P1, R10, R20, RZ ;  /* 0x000000140a027210 */ /* 0x001fe40007f3e0ff */
[----:B------:R-:W-:Y:S02]  /*3bc0*/  ISETP.LT.AND P2, PT, R24, UR7, !P0 ;  /* 0x0000000718007c0c */ /* 0x000fe4000c741270 */
[----:B------:R-:W-:-:S02]  /*3bd0*/  LEA.HI.X.SX32 R3, R10, R22, 0x1, P1 ;  /* 0x000000160a037211 */ /* 0x000fc400008f0eff */
[CC--:B------:R-:W-:Y:S02]  /*3be0*/  IADD3 R10, P1, R13.reuse, R20.reuse, RZ ;  /* 0x000000140d0a7210 */ /* 0x0c0fe40007f3e0ff */
[----:B-1----:R-:W-:Y:S02]  /*3bf0*/  IADD3 R8, P6, R12, R20, RZ ;  /* 0x000000140c087210 */ /* 0x002fe40007fde0ff */
[----:B------:R-:W-:Y:S02]  /*3c00*/  LEA.HI.X.SX32 R11, R13, R22, 0x1, P1 ;  /* 0x000000160d0b7211 */ /* 0x000fe400008f0eff */
[----:B------:R-:W-:Y:S02]  /*3c10*/  ISETP.LT.AND P1, PT, R23, UR7, !P0 ;  /* 0x0000000717007c0c */ /* 0x000fe4000c721270 */
[----:B------:R-:W-:Y:S02]  /*3c20*/  ISETP.LT.AND P0, PT, R0, UR7, !P0 ;  /* 0x0000000700007c0c */ /* 0x000fe4000c701270 */
[----:B------:R-:W-:-:S02]  /*3c30*/  PRMT R23, R16, 0x7771, RZ ;  /* 0x0000777110177816 */ /* 0x000fc400000000ff */
[----:B------:R-:W-:Y:S02]  /*3c40*/  PRMT R19, R18, 0x7770, RZ ;  /* 0x0000777012137816 */ /* 0x000fe400000000ff */
[----:B------:R-:W-:Y:S01]  /*3c50*/  LEA.HI.X.SX32 R9, R12, R22, 0x1, P6 ;  /* 0x000000160c097211 */ /* 0x000fe200030f0eff */
[----:B------:R2:W-:Y:S01]  /*3c60*/  @P4 STG.E.U8 desc[UR24][R2.64], R23 ;  /* 0x0000001702004986 */ /* 0x0005e2000c101118 */
[----:B------:R-:W-:Y:S02]  /*3c70*/  PRMT R21, R18, 0x7771, RZ ;  /* 0x0000777112157816 */ /* 0x000fe400000000ff */
[C---:B------:R-:W-:Y:S01]  /*3c80*/  IADD3 R12, P6, R14.reuse, R20, RZ ;  /* 0x000000140e0c7210 */ /* 0x040fe20007fde0ff */
[----:B------:R2:W-:Y:S03]  /*3c90*/  @P3 STG.E.U8 desc[UR24][R6.64], R19 ;  /* 0x0000001306003986 */ /* 0x0005e6000c101118 */
[----:B------:R-:W-:Y:S01]  /*3ca0*/  LEA.HI.X.SX32 R13, R14, R22, 0x1, P6 ;  /* 0x000000160e0d7211 */ /* 0x000fe200030f0eff */
[----:B------:R2:W-:Y:S04]  /*3cb0*/  @P2 STG.E.U8 desc[UR24][R8.64], R25 ;  /* 0x0000001908002986 */ /* 0x0005e8000c101118 */
[----:B------:R2:W-:Y:S01]  /*3cc0*/  @P1 STG.E.U8 desc[UR24][R10.64], R21 ;  /* 0x000000150a001986 */ /* 0x0005e2000c101118 */
[----:B------:R-:W-:Y:S05]  /*3cd0*/  @!P0 EXIT ;  /* 0x000000000000894d */ /* 0x000fea0003800000 */
[----:B------:R-:W-:-:S05]  /*3ce0*/  PRMT R17, R17, 0x7771, RZ ;  /* 0x0000777111117816 */ /* 0x000fca00000000ff */
[----:B------:R-:W-:Y:S01]  /*3cf0*/  STG.E.U8 desc[UR24][R12.64], R17 ;  /* 0x000000110c007986 */ /* 0x000fe2000c101118 */
[----:B------:R-:W-:Y:S05]  /*3d00*/  EXIT ;  /* 0x000000000000794d */ /* 0x000fea0003800000 */
.L_x_3:
[----:B------:R-:W-:-:S00]  /*3d10*/  BRA `(.L_x_3) ;  /* 0xfffffffc00fc7947 */ /* 0x000fc0000383ffff */
[----:B------:R-:W-:-:S00]  /*3d20*/  NOP ;  /* 0x0000000000007918 */ /* 0x000fc00000000000 */
        /* <DEDUP_REMOVED lines=13> */
.L_x_4:


//--------------------- .nv.shared.matmul_kernel  --------------------------
	.section	.nv.shared.matmul_kernel,"aw",@nobits
	.sectionflags	@""
	.align	16
	.zero		1024


//--------------------- .nv.shared.reserved.0     --------------------------
	.section	.nv.shared.reserved.0,"aw",@nobits
	.weak		__nv_reservedSMEM_offset_0_alias
	.size		__nv_reservedSMEM_offset_0_alias, 0, 0
	.other		__nv_reservedSMEM_offset_0_alias,@"STO_CUDA_RESERVED_SHARED STV_DEFAULT"
__nv_reservedSMEM_offset_0_alias:
	.zero		0


//--------------------- .nv.constant0.matmul_kernel --------------------------
	.section	.nv.constant0.matmul_kernel,"a",@progbits
	.sectionflags	@""
	.align	4
.nv.constant0.matmul_kernel:
	.zero		608


//--------------------- SYMBOLS --------------------------

	.type		.nv.reservedSmem.offset0,@object
	.size		.nv.reservedSmem.offset0,0x4
